//
// Generated by NVIDIA NVVM Compiler
//
// Compiler Build ID: CL-36424714
// Cuda compilation tools, release 13.0, V13.0.88
// Based on NVVM 20.0.0
//

.version 9.0
.target sm_100
.address_size 64

	// .globl	_Z20QKDotAndScalarKernelPfPKfS1_fii
// _ZZ13SoftMaxKernelPfiE7row_max has been demoted
// _ZZ13SoftMaxKernelPfiE5sdata has been demoted
// _ZZ13SoftMaxKernelPfiE7row_sum has been demoted
.global .align 1 .b8 _ZN34_INTERNAL_7f7ef238_4_k_cu_015c5c5a4cuda3std3__45__cpo5beginE[1];
.global .align 1 .b8 _ZN34_INTERNAL_7f7ef238_4_k_cu_015c5c5a4cuda3std3__45__cpo3endE[1];
.global .align 1 .b8 _ZN34_INTERNAL_7f7ef238_4_k_cu_015c5c5a4cuda3std3__45__cpo6cbeginE[1];
.global .align 1 .b8 _ZN34_INTERNAL_7f7ef238_4_k_cu_015c5c5a4cuda3std3__45__cpo4cendE[1];
.global .align 1 .b8 _ZN34_INTERNAL_7f7ef238_4_k_cu_015c5c5a4cuda3std3__45__cpo6rbeginE[1];
.global .align 1 .b8 _ZN34_INTERNAL_7f7ef238_4_k_cu_015c5c5a4cuda3std3__45__cpo4rendE[1];
.global .align 1 .b8 _ZN34_INTERNAL_7f7ef238_4_k_cu_015c5c5a4cuda3std3__45__cpo7crbeginE[1];
.global .align 1 .b8 _ZN34_INTERNAL_7f7ef238_4_k_cu_015c5c5a4cuda3std3__45__cpo5crendE[1];
.global .align 1 .b8 _ZN34_INTERNAL_7f7ef238_4_k_cu_015c5c5a4cuda3std3__436_GLOBAL__N__7f7ef238_4_k_cu_015c5c5a6ignoreE[1];
.global .align 1 .b8 _ZN34_INTERNAL_7f7ef238_4_k_cu_015c5c5a4cuda3std3__419piecewise_constructE[1];
.global .align 1 .b8 _ZN34_INTERNAL_7f7ef238_4_k_cu_015c5c5a4cuda3std3__48in_placeE[1];
.global .align 1 .b8 _ZN34_INTERNAL_7f7ef238_4_k_cu_015c5c5a4cuda3std3__420unreachable_sentinelE[1];
.global .align 1 .b8 _ZN34_INTERNAL_7f7ef238_4_k_cu_015c5c5a4cuda3std3__47nulloptE[1];
.global .align 1 .b8 _ZN34_INTERNAL_7f7ef238_4_k_cu_015c5c5a4cuda3std3__48unexpectE[1];
.global .align 1 .b8 _ZN34_INTERNAL_7f7ef238_4_k_cu_015c5c5a4cuda3std6ranges3__45__cpo4swapE[1];
.global .align 1 .b8 _ZN34_INTERNAL_7f7ef238_4_k_cu_015c5c5a4cuda3std6ranges3__45__cpo9iter_moveE[1];
.global .align 1 .b8 _ZN34_INTERNAL_7f7ef238_4_k_cu_015c5c5a4cuda3std6ranges3__45__cpo5beginE[1];
.global .align 1 .b8 _ZN34_INTERNAL_7f7ef238_4_k_cu_015c5c5a4cuda3std6ranges3__45__cpo3endE[1];
.global .align 1 .b8 _ZN34_INTERNAL_7f7ef238_4_k_cu_015c5c5a4cuda3std6ranges3__45__cpo6cbeginE[1];
.global .align 1 .b8 _ZN34_INTERNAL_7f7ef238_4_k_cu_015c5c5a4cuda3std6ranges3__45__cpo4cendE[1];
.global .align 1 .b8 _ZN34_INTERNAL_7f7ef238_4_k_cu_015c5c5a4cuda3std6ranges3__45__cpo7advanceE[1];
.global .align 1 .b8 _ZN34_INTERNAL_7f7ef238_4_k_cu_015c5c5a4cuda3std6ranges3__45__cpo9iter_swapE[1];
.global .align 1 .b8 _ZN34_INTERNAL_7f7ef238_4_k_cu_015c5c5a4cuda3std6ranges3__45__cpo4nextE[1];
.global .align 1 .b8 _ZN34_INTERNAL_7f7ef238_4_k_cu_015c5c5a4cuda3std6ranges3__45__cpo4prevE[1];
.global .align 1 .b8 _ZN34_INTERNAL_7f7ef238_4_k_cu_015c5c5a4cuda3std6ranges3__45__cpo4dataE[1];
.global .align 1 .b8 _ZN34_INTERNAL_7f7ef238_4_k_cu_015c5c5a4cuda3std6ranges3__45__cpo5cdataE[1];
.global .align 1 .b8 _ZN34_INTERNAL_7f7ef238_4_k_cu_015c5c5a4cuda3std6ranges3__45__cpo4sizeE[1];
.global .align 1 .b8 _ZN34_INTERNAL_7f7ef238_4_k_cu_015c5c5a4cuda3std6ranges3__45__cpo5ssizeE[1];
.global .align 1 .b8 _ZN34_INTERNAL_7f7ef238_4_k_cu_015c5c5a4cuda3std6ranges3__45__cpo8distanceE[1];
.global .align 1 .b8 _ZN34_INTERNAL_7f7ef238_4_k_cu_015c5c5a6thrust24THRUST_300001_SM_1000_NS6system6detail10sequential3seqE[1];
.global .align 1 .b8 _ZN34_INTERNAL_7f7ef238_4_k_cu_015c5c5a6thrust24THRUST_300001_SM_1000_NS12placeholders2_1E[1];
.global .align 1 .b8 _ZN34_INTERNAL_7f7ef238_4_k_cu_015c5c5a6thrust24THRUST_300001_SM_1000_NS12placeholders2_2E[1];
.global .align 1 .b8 _ZN34_INTERNAL_7f7ef238_4_k_cu_015c5c5a6thrust24THRUST_300001_SM_1000_NS12placeholders2_3E[1];
.global .align 1 .b8 _ZN34_INTERNAL_7f7ef238_4_k_cu_015c5c5a6thrust24THRUST_300001_SM_1000_NS12placeholders2_4E[1];
.global .align 1 .b8 _ZN34_INTERNAL_7f7ef238_4_k_cu_015c5c5a6thrust24THRUST_300001_SM_1000_NS12placeholders2_5E[1];
.global .align 1 .b8 _ZN34_INTERNAL_7f7ef238_4_k_cu_015c5c5a6thrust24THRUST_300001_SM_1000_NS12placeholders2_6E[1];
.global .align 1 .b8 _ZN34_INTERNAL_7f7ef238_4_k_cu_015c5c5a6thrust24THRUST_300001_SM_1000_NS12placeholders2_7E[1];
.global .align 1 .b8 _ZN34_INTERNAL_7f7ef238_4_k_cu_015c5c5a6thrust24THRUST_300001_SM_1000_NS12placeholders2_8E[1];
.global .align 1 .b8 _ZN34_INTERNAL_7f7ef238_4_k_cu_015c5c5a6thrust24THRUST_300001_SM_1000_NS12placeholders2_9E[1];
.global .align 1 .b8 _ZN34_INTERNAL_7f7ef238_4_k_cu_015c5c5a6thrust24THRUST_300001_SM_1000_NS12placeholders3_10E[1];

.visible .entry _Z20QKDotAndScalarKernelPfPKfS1_fii(
	.param .u64 .ptr .align 1 _Z20QKDotAndScalarKernelPfPKfS1_fii_param_0,
	.param .u64 .ptr .align 1 _Z20QKDotAndScalarKernelPfPKfS1_fii_param_1,
	.param .u64 .ptr .align 1 _Z20QKDotAndScalarKernelPfPKfS1_fii_param_2,
	.param .f32 _Z20QKDotAndScalarKernelPfPKfS1_fii_param_3,
	.param .u32 _Z20QKDotAndScalarKernelPfPKfS1_fii_param_4,
	.param .u32 _Z20QKDotAndScalarKernelPfPKfS1_fii_param_5
)
{
	.reg .pred 	%p<12>;
	.reg .b32 	%r<78>;
	.reg .b32 	%f<130>;
	.reg .b64 	%rd<27>;

	ld.param.u64 	%rd5, [_Z20QKDotAndScalarKernelPfPKfS1_fii_param_0];
	ld.param.u64 	%rd6, [_Z20QKDotAndScalarKernelPfPKfS1_fii_param_1];
	ld.param.u64 	%rd7, [_Z20QKDotAndScalarKernelPfPKfS1_fii_param_2];
	ld.param.f32 	%f15, [_Z20QKDotAndScalarKernelPfPKfS1_fii_param_3];
	ld.param.u32 	%r34, [_Z20QKDotAndScalarKernelPfPKfS1_fii_param_4];
	ld.param.u32 	%r35, [_Z20QKDotAndScalarKernelPfPKfS1_fii_param_5];
	cvta.to.global.u64 	%rd1, %rd7;
	cvta.to.global.u64 	%rd2, %rd6;
	mov.u32 	%r36, %ntid.x;
	shr.u32 	%r37, %r36, 5;
	mov.u32 	%r38, %tid.x;
	shr.u32 	%r39, %r38, 5;
	mov.u32 	%r40, %ctaid.x;
	mad.lo.s32 	%r1, %r37, %r40, %r39;
	and.b32  	%r2, %r38, 31;
	mul.lo.s32 	%r41, %r34, %r34;
	setp.ge.s32 	%p1, %r1, %r41;
	@%p1 bra 	$L__BB0_16;
	setp.ge.s32 	%p2, %r2, %r35;
	mov.f32 	%f129, 0f00000000;
	@%p2 bra 	$L__BB0_14;
	div.s32 	%r42, %r1, %r34;
	mul.lo.s32 	%r3, %r42, %r35;
	mul.lo.s32 	%r43, %r42, %r34;
	sub.s32 	%r44, %r1, %r43;
	mul.lo.s32 	%r4, %r44, %r35;
	not.b32 	%r45, %r2;
	add.s32 	%r46, %r35, %r45;
	shr.u32 	%r47, %r46, 5;
	add.s32 	%r5, %r47, 1;
	and.b32  	%r6, %r5, 15;
	setp.lt.u32 	%p3, %r46, 480;
	mov.f32 	%f129, 0f00000000;
	mov.u32 	%r72, %r2;
	@%p3 bra 	$L__BB0_5;
	and.b32  	%r48, %r5, 268435440;
	neg.s32 	%r70, %r48;
	add.s64 	%rd3, %rd2, 1024;
	add.s32 	%r69, %r3, %r2;
	add.s64 	%rd4, %rd1, 1024;
	add.s32 	%r68, %r4, %r2;
	mov.f32 	%f129, 0f00000000;
	mov.u32 	%r72, %r2;
$L__BB0_4:
	.pragma "nounroll";
	mul.wide.s32 	%rd8, %r69, 4;
	add.s64 	%rd9, %rd3, %rd8;
	mul.wide.s32 	%rd10, %r68, 4;
	add.s64 	%rd11, %rd4, %rd10;
	ld.global.f32 	%f20, [%rd9+-1024];
	ld.global.f32 	%f21, [%rd11+-1024];
	fma.rn.f32 	%f22, %f20, %f21, %f129;
	ld.global.f32 	%f23, [%rd9+-896];
	ld.global.f32 	%f24, [%rd11+-896];
	fma.rn.f32 	%f25, %f23, %f24, %f22;
	ld.global.f32 	%f26, [%rd9+-768];
	ld.global.f32 	%f27, [%rd11+-768];
	fma.rn.f32 	%f28, %f26, %f27, %f25;
	ld.global.f32 	%f29, [%rd9+-640];
	ld.global.f32 	%f30, [%rd11+-640];
	fma.rn.f32 	%f31, %f29, %f30, %f28;
	ld.global.f32 	%f32, [%rd9+-512];
	ld.global.f32 	%f33, [%rd11+-512];
	fma.rn.f32 	%f34, %f32, %f33, %f31;
	ld.global.f32 	%f35, [%rd9+-384];
	ld.global.f32 	%f36, [%rd11+-384];
	fma.rn.f32 	%f37, %f35, %f36, %f34;
	ld.global.f32 	%f38, [%rd9+-256];
	ld.global.f32 	%f39, [%rd11+-256];
	fma.rn.f32 	%f40, %f38, %f39, %f37;
	ld.global.f32 	%f41, [%rd9+-128];
	ld.global.f32 	%f42, [%rd11+-128];
	fma.rn.f32 	%f43, %f41, %f42, %f40;
	ld.global.f32 	%f44, [%rd9];
	ld.global.f32 	%f45, [%rd11];
	fma.rn.f32 	%f46, %f44, %f45, %f43;
	ld.global.f32 	%f47, [%rd9+128];
	ld.global.f32 	%f48, [%rd11+128];
	fma.rn.f32 	%f49, %f47, %f48, %f46;
	ld.global.f32 	%f50, [%rd9+256];
	ld.global.f32 	%f51, [%rd11+256];
	fma.rn.f32 	%f52, %f50, %f51, %f49;
	ld.global.f32 	%f53, [%rd9+384];
	ld.global.f32 	%f54, [%rd11+384];
	fma.rn.f32 	%f55, %f53, %f54, %f52;
	ld.global.f32 	%f56, [%rd9+512];
	ld.global.f32 	%f57, [%rd11+512];
	fma.rn.f32 	%f58, %f56, %f57, %f55;
	ld.global.f32 	%f59, [%rd9+640];
	ld.global.f32 	%f60, [%rd11+640];
	fma.rn.f32 	%f61, %f59, %f60, %f58;
	ld.global.f32 	%f62, [%rd9+768];
	ld.global.f32 	%f63, [%rd11+768];
	fma.rn.f32 	%f64, %f62, %f63, %f61;
	ld.global.f32 	%f65, [%rd9+896];
	ld.global.f32 	%f66, [%rd11+896];
	fma.rn.f32 	%f129, %f65, %f66, %f64;
	add.s32 	%r72, %r72, 512;
	add.s32 	%r70, %r70, 16;
	add.s32 	%r69, %r69, 512;
	add.s32 	%r68, %r68, 512;
	setp.ne.s32 	%p4, %r70, 0;
	@%p4 bra 	$L__BB0_4;
$L__BB0_5:
	setp.eq.s32 	%p5, %r6, 0;
	@%p5 bra 	$L__BB0_14;
	and.b32  	%r19, %r5, 7;
	setp.lt.u32 	%p6, %r6, 8;
	@%p6 bra 	$L__BB0_8;
	add.s32 	%r49, %r72, %r3;
	mul.wide.s32 	%rd12, %r49, 4;
	add.s64 	%rd13, %rd2, %rd12;
	ld.global.f32 	%f68, [%rd13];
	add.s32 	%r50, %r72, %r4;
	mul.wide.s32 	%rd14, %r50, 4;
	add.s64 	%rd15, %rd1, %rd14;
	ld.global.f32 	%f69, [%rd15];
	fma.rn.f32 	%f70, %f68, %f69, %f129;
	ld.global.f32 	%f71, [%rd13+128];
	ld.global.f32 	%f72, [%rd15+128];
	fma.rn.f32 	%f73, %f71, %f72, %f70;
	ld.global.f32 	%f74, [%rd13+256];
	ld.global.f32 	%f75, [%rd15+256];
	fma.rn.f32 	%f76, %f74, %f75, %f73;
	ld.global.f32 	%f77, [%rd13+384];
	ld.global.f32 	%f78, [%rd15+384];
	fma.rn.f32 	%f79, %f77, %f78, %f76;
	ld.global.f32 	%f80, [%rd13+512];
	ld.global.f32 	%f81, [%rd15+512];
	fma.rn.f32 	%f82, %f80, %f81, %f79;
	ld.global.f32 	%f83, [%rd13+640];
	ld.global.f32 	%f84, [%rd15+640];
	fma.rn.f32 	%f85, %f83, %f84, %f82;
	ld.global.f32 	%f86, [%rd13+768];
	ld.global.f32 	%f87, [%rd15+768];
	fma.rn.f32 	%f88, %f86, %f87, %f85;
	ld.global.f32 	%f89, [%rd13+896];
	ld.global.f32 	%f90, [%rd15+896];
	fma.rn.f32 	%f129, %f89, %f90, %f88;
	add.s32 	%r72, %r72, 256;
$L__BB0_8:
	setp.eq.s32 	%p7, %r19, 0;
	@%p7 bra 	$L__BB0_14;
	and.b32  	%r22, %r5, 3;
	setp.lt.u32 	%p8, %r19, 4;
	@%p8 bra 	$L__BB0_11;
	add.s32 	%r51, %r72, %r3;
	mul.wide.s32 	%rd16, %r51, 4;
	add.s64 	%rd17, %rd2, %rd16;
	ld.global.f32 	%f92, [%rd17];
	add.s32 	%r52, %r72, %r4;
	mul.wide.s32 	%rd18, %r52, 4;
	add.s64 	%rd19, %rd1, %rd18;
	ld.global.f32 	%f93, [%rd19];
	fma.rn.f32 	%f94, %f92, %f93, %f129;
	ld.global.f32 	%f95, [%rd17+128];
	ld.global.f32 	%f96, [%rd19+128];
	fma.rn.f32 	%f97, %f95, %f96, %f94;
	ld.global.f32 	%f98, [%rd17+256];
	ld.global.f32 	%f99, [%rd19+256];
	fma.rn.f32 	%f100, %f98, %f99, %f97;
	ld.global.f32 	%f101, [%rd17+384];
	ld.global.f32 	%f102, [%rd19+384];
	fma.rn.f32 	%f129, %f101, %f102, %f100;
	add.s32 	%r72, %r72, 128;
$L__BB0_11:
	setp.eq.s32 	%p9, %r22, 0;
	@%p9 bra 	$L__BB0_14;
	add.s32 	%r77, %r72, %r4;
	add.s32 	%r76, %r72, %r3;
	neg.s32 	%r75, %r22;
$L__BB0_13:
	.pragma "nounroll";
	mul.wide.s32 	%rd20, %r77, 4;
	add.s64 	%rd21, %rd1, %rd20;
	mul.wide.s32 	%rd22, %r76, 4;
	add.s64 	%rd23, %rd2, %rd22;
	ld.global.f32 	%f103, [%rd23];
	ld.global.f32 	%f104, [%rd21];
	fma.rn.f32 	%f129, %f103, %f104, %f129;
	add.s32 	%r77, %r77, 32;
	add.s32 	%r76, %r76, 32;
	add.s32 	%r75, %r75, 1;
	setp.ne.s32 	%p10, %r75, 0;
	@%p10 bra 	$L__BB0_13;
$L__BB0_14:
	mov.b32 	%r53, 1;
	mov.b32 	%r66, 31;
	mov.b32 	%r67, -1;
	// begin inline asm
	{  .reg .f32 r0;  .reg .pred p;  shfl.sync.down.b32 r0|p, %f129, %r53, %r66, %r67;  @p add.f32 r0, r0, %f129;  mov.f32 %f105, r0;}
	// end inline asm
	mov.b32 	%r56, 2;
	// begin inline asm
	{  .reg .f32 r0;  .reg .pred p;  shfl.sync.down.b32 r0|p, %f105, %r56, %r66, %r67;  @p add.f32 r0, r0, %f105;  mov.f32 %f108, r0;}
	// end inline asm
	mov.b32 	%r59, 4;
	// begin inline asm
	{  .reg .f32 r0;  .reg .pred p;  shfl.sync.down.b32 r0|p, %f108, %r59, %r66, %r67;  @p add.f32 r0, r0, %f108;  mov.f32 %f111, r0;}
	// end inline asm
	mov.b32 	%r62, 8;
	// begin inline asm
	{  .reg .f32 r0;  .reg .pred p;  shfl.sync.down.b32 r0|p, %f111, %r62, %r66, %r67;  @p add.f32 r0, r0, %f111;  mov.f32 %f114, r0;}
	// end inline asm
	mov.b32 	%r65, 16;
	// begin inline asm
	{  .reg .f32 r0;  .reg .pred p;  shfl.sync.down.b32 r0|p, %f114, %r65, %r66, %r67;  @p add.f32 r0, r0, %f114;  mov.f32 %f117, r0;}
	// end inline asm
	setp.ne.s32 	%p11, %r2, 0;
	@%p11 bra 	$L__BB0_16;
	mul.f32 	%f120, %f15, %f117;
	cvta.to.global.u64 	%rd24, %rd5;
	mul.wide.s32 	%rd25, %r1, 4;
	add.s64 	%rd26, %rd24, %rd25;
	st.global.f32 	[%rd26], %f120;
$L__BB0_16:
	ret;

}
	// .globl	_Z13MulAttVKernelPfPKfS1_ii
.visible .entry _Z13MulAttVKernelPfPKfS1_ii(
	.param .u64 .ptr .align 1 _Z13MulAttVKernelPfPKfS1_ii_param_0,
	.param .u64 .ptr .align 1 _Z13MulAttVKernelPfPKfS1_ii_param_1,
	.param .u64 .ptr .align 1 _Z13MulAttVKernelPfPKfS1_ii_param_2,
	.param .u32 _Z13MulAttVKernelPfPKfS1_ii_param_3,
	.param .u32 _Z13MulAttVKernelPfPKfS1_ii_param_4
)
{
	.reg .pred 	%p<11>;
	.reg .b32 	%r<43>;
	.reg .b32 	%f<68>;
	.reg .b64 	%rd<40>;

	ld.param.u64 	%rd4, [_Z13MulAttVKernelPfPKfS1_ii_param_0];
	ld.param.u64 	%rd5, [_Z13MulAttVKernelPfPKfS1_ii_param_1];
	ld.param.u64 	%rd6, [_Z13MulAttVKernelPfPKfS1_ii_param_2];
	ld.param.u32 	%r21, [_Z13MulAttVKernelPfPKfS1_ii_param_3];
	ld.param.u32 	%r22, [_Z13MulAttVKernelPfPKfS1_ii_param_4];
	cvta.to.global.u64 	%rd1, %rd6;
	cvta.to.global.u64 	%rd2, %rd5;
	mov.u32 	%r23, %ctaid.x;
	mov.u32 	%r24, %ntid.x;
	mov.u32 	%r25, %tid.x;
	mad.lo.s32 	%r1, %r23, %r24, %r25;
	mul.lo.s32 	%r26, %r22, %r21;
	setp.ge.s32 	%p1, %r1, %r26;
	@%p1 bra 	$L__BB1_14;
	div.s32 	%r2, %r1, %r22;
	mul.lo.s32 	%r27, %r2, %r22;
	sub.s32 	%r3, %r1, %r27;
	setp.lt.s32 	%p2, %r21, 1;
	mov.f32 	%f67, 0f00000000;
	@%p2 bra 	$L__BB1_13;
	mul.lo.s32 	%r4, %r2, %r21;
	and.b32  	%r5, %r21, 7;
	setp.lt.u32 	%p3, %r21, 8;
	mov.f32 	%f67, 0f00000000;
	mov.b32 	%r41, 0;
	@%p3 bra 	$L__BB1_5;
	and.b32  	%r41, %r21, 2147483640;
	neg.s32 	%r39, %r41;
	shl.b32 	%r8, %r22, 3;
	add.s64 	%rd3, %rd2, 16;
	mov.f32 	%f67, 0f00000000;
	mul.wide.s32 	%rd11, %r22, 4;
	mov.u32 	%r37, %r4;
	mov.u32 	%r38, %r3;
$L__BB1_4:
	.pragma "nounroll";
	mul.wide.s32 	%rd7, %r37, 4;
	add.s64 	%rd8, %rd3, %rd7;
	ld.global.f32 	%f17, [%rd8+-16];
	mul.wide.s32 	%rd9, %r38, 4;
	add.s64 	%rd10, %rd1, %rd9;
	ld.global.f32 	%f18, [%rd10];
	fma.rn.f32 	%f19, %f17, %f18, %f67;
	ld.global.f32 	%f20, [%rd8+-12];
	add.s64 	%rd12, %rd10, %rd11;
	ld.global.f32 	%f21, [%rd12];
	fma.rn.f32 	%f22, %f20, %f21, %f19;
	ld.global.f32 	%f23, [%rd8+-8];
	add.s64 	%rd13, %rd12, %rd11;
	ld.global.f32 	%f24, [%rd13];
	fma.rn.f32 	%f25, %f23, %f24, %f22;
	ld.global.f32 	%f26, [%rd8+-4];
	add.s64 	%rd14, %rd13, %rd11;
	ld.global.f32 	%f27, [%rd14];
	fma.rn.f32 	%f28, %f26, %f27, %f25;
	ld.global.f32 	%f29, [%rd8];
	add.s64 	%rd15, %rd14, %rd11;
	ld.global.f32 	%f30, [%rd15];
	fma.rn.f32 	%f31, %f29, %f30, %f28;
	ld.global.f32 	%f32, [%rd8+4];
	add.s64 	%rd16, %rd15, %rd11;
	ld.global.f32 	%f33, [%rd16];
	fma.rn.f32 	%f34, %f32, %f33, %f31;
	ld.global.f32 	%f35, [%rd8+8];
	add.s64 	%rd17, %rd16, %rd11;
	ld.global.f32 	%f36, [%rd17];
	fma.rn.f32 	%f37, %f35, %f36, %f34;
	ld.global.f32 	%f38, [%rd8+12];
	add.s64 	%rd18, %rd17, %rd11;
	ld.global.f32 	%f39, [%rd18];
	fma.rn.f32 	%f67, %f38, %f39, %f37;
	add.s32 	%r39, %r39, 8;
	add.s32 	%r38, %r38, %r8;
	add.s32 	%r37, %r37, 8;
	setp.ne.s32 	%p4, %r39, 0;
	@%p4 bra 	$L__BB1_4;
$L__BB1_5:
	setp.eq.s32 	%p5, %r5, 0;
	@%p5 bra 	$L__BB1_13;
	and.b32  	%r16, %r21, 3;
	setp.lt.u32 	%p6, %r5, 4;
	@%p6 bra 	$L__BB1_8;
	add.s32 	%r29, %r41, %r4;
	mul.wide.s32 	%rd19, %r29, 4;
	add.s64 	%rd20, %rd2, %rd19;
	ld.global.f32 	%f41, [%rd20];
	mad.lo.s32 	%r30, %r41, %r22, %r3;
	mul.wide.s32 	%rd21, %r30, 4;
	add.s64 	%rd22, %rd1, %rd21;
	ld.global.f32 	%f42, [%rd22];
	fma.rn.f32 	%f43, %f41, %f42, %f67;
	ld.global.f32 	%f44, [%rd20+4];
	mul.wide.s32 	%rd23, %r22, 4;
	add.s64 	%rd24, %rd22, %rd23;
	ld.global.f32 	%f45, [%rd24];
	fma.rn.f32 	%f46, %f44, %f45, %f43;
	ld.global.f32 	%f47, [%rd20+8];
	add.s64 	%rd25, %rd24, %rd23;
	ld.global.f32 	%f48, [%rd25];
	fma.rn.f32 	%f49, %f47, %f48, %f46;
	ld.global.f32 	%f50, [%rd20+12];
	add.s64 	%rd26, %rd25, %rd23;
	ld.global.f32 	%f51, [%rd26];
	fma.rn.f32 	%f67, %f50, %f51, %f49;
	add.s32 	%r41, %r41, 4;
$L__BB1_8:
	setp.eq.s32 	%p7, %r16, 0;
	@%p7 bra 	$L__BB1_13;
	setp.eq.s32 	%p8, %r16, 1;
	@%p8 bra 	$L__BB1_11;
	add.s32 	%r31, %r41, %r4;
	mul.wide.s32 	%rd27, %r31, 4;
	add.s64 	%rd28, %rd2, %rd27;
	ld.global.f32 	%f53, [%rd28];
	mad.lo.s32 	%r32, %r41, %r22, %r3;
	mul.wide.s32 	%rd29, %r32, 4;
	add.s64 	%rd30, %rd1, %rd29;
	ld.global.f32 	%f54, [%rd30];
	fma.rn.f32 	%f55, %f53, %f54, %f67;
	ld.global.f32 	%f56, [%rd28+4];
	mul.wide.s32 	%rd31, %r22, 4;
	add.s64 	%rd32, %rd30, %rd31;
	ld.global.f32 	%f57, [%rd32];
	fma.rn.f32 	%f67, %f56, %f57, %f55;
	add.s32 	%r41, %r41, 2;
$L__BB1_11:
	and.b32  	%r33, %r21, 1;
	setp.eq.b32 	%p9, %r33, 1;
	not.pred 	%p10, %p9;
	@%p10 bra 	$L__BB1_13;
	add.s32 	%r34, %r41, %r4;
	mul.wide.s32 	%rd33, %r34, 4;
	add.s64 	%rd34, %rd2, %rd33;
	ld.global.f32 	%f58, [%rd34];
	mad.lo.s32 	%r35, %r41, %r22, %r3;
	mul.wide.s32 	%rd35, %r35, 4;
	add.s64 	%rd36, %rd1, %rd35;
	ld.global.f32 	%f59, [%rd36];
	fma.rn.f32 	%f67, %f58, %f59, %f67;
$L__BB1_13:
	mad.lo.s32 	%r36, %r2, %r22, %r3;
	cvta.to.global.u64 	%rd37, %rd4;
	mul.wide.s32 	%rd38, %r36, 4;
	add.s64 	%rd39, %rd37, %rd38;
	st.global.f32 	[%rd39], %f67;
$L__BB1_14:
	ret;

}
	// .globl	_Z13SoftMaxKernelPfi
.visible .entry _Z13SoftMaxKernelPfi(
	.param .u64 .ptr .align 1 _Z13SoftMaxKernelPfi_param_0,
	.param .u32 _Z13SoftMaxKernelPfi_param_1
)
{
	.reg .pred 	%p<32>;
	.reg .b32 	%r<113>;
	.reg .b32 	%f<128>;
	.reg .b64 	%rd<27>;
	// demoted variable
	.shared .align 4 .f32 _ZZ13SoftMaxKernelPfiE7row_max;
	// demoted variable
	.shared .align 4 .b8 _ZZ13SoftMaxKernelPfiE5sdata[1024];
	// demoted variable
	.shared .align 4 .f32 _ZZ13SoftMaxKernelPfiE7row_sum;
	ld.param.u64 	%rd2, [_Z13SoftMaxKernelPfi_param_0];
	ld.param.u32 	%r47, [_Z13SoftMaxKernelPfi_param_1];
	cvta.to.global.u64 	%rd1, %rd2;
	mov.u32 	%r1, %ctaid.x;
	mov.u32 	%r112, %tid.x;
	mov.u32 	%r3, %ntid.x;
	setp.ge.s32 	%p1, %r112, %r47;
	mov.f32 	%f122, 0fF149F2CA;
	@%p1 bra 	$L__BB2_7;
	mul.lo.s32 	%r4, %r47, %r1;
	add.s32 	%r48, %r112, %r3;
	max.u32 	%r49, %r47, %r48;
	setp.lt.u32 	%p2, %r48, %r47;
	selp.u32 	%r50, 1, 0, %p2;
	add.s32 	%r51, %r48, %r50;
	sub.s32 	%r52, %r49, %r51;
	div.u32 	%r53, %r52, %r3;
	add.s32 	%r5, %r53, %r50;
	and.b32  	%r54, %r5, 3;
	setp.eq.s32 	%p3, %r54, 3;
	mov.f32 	%f122, 0fF149F2CA;
	mov.u32 	%r100, %r112;
	@%p3 bra 	$L__BB2_4;
	add.s32 	%r98, %r112, %r4;
	add.s32 	%r55, %r5, 1;
	and.b32  	%r56, %r55, 3;
	neg.s32 	%r97, %r56;
	mov.f32 	%f122, 0fF149F2CA;
	mov.u32 	%r100, %r112;
$L__BB2_3:
	.pragma "nounroll";
	mul.wide.s32 	%rd3, %r98, 4;
	add.s64 	%rd4, %rd1, %rd3;
	ld.global.f32 	%f21, [%rd4];
	setp.gt.f32 	%p4, %f21, %f122;
	selp.f32 	%f122, %f21, %f122, %p4;
	add.s32 	%r100, %r100, %r3;
	add.s32 	%r98, %r98, %r3;
	add.s32 	%r97, %r97, 1;
	setp.ne.s32 	%p5, %r97, 0;
	@%p5 bra 	$L__BB2_3;
$L__BB2_4:
	setp.lt.u32 	%p6, %r5, 3;
	@%p6 bra 	$L__BB2_7;
	shl.b32 	%r58, %r3, 2;
	cvt.u64.u32 	%rd7, %r58;
$L__BB2_6:
	add.s32 	%r57, %r100, %r4;
	mul.wide.s32 	%rd5, %r57, 4;
	add.s64 	%rd6, %rd1, %rd5;
	ld.global.f32 	%f22, [%rd6];
	setp.gt.f32 	%p7, %f22, %f122;
	selp.f32 	%f23, %f22, %f122, %p7;
	add.s64 	%rd8, %rd6, %rd7;
	ld.global.f32 	%f24, [%rd8];
	setp.gt.f32 	%p8, %f24, %f23;
	selp.f32 	%f25, %f24, %f23, %p8;
	add.s64 	%rd9, %rd8, %rd7;
	ld.global.f32 	%f26, [%rd9];
	setp.gt.f32 	%p9, %f26, %f25;
	selp.f32 	%f27, %f26, %f25, %p9;
	add.s64 	%rd10, %rd9, %rd7;
	ld.global.f32 	%f28, [%rd10];
	setp.gt.f32 	%p10, %f28, %f27;
	selp.f32 	%f122, %f28, %f27, %p10;
	add.s32 	%r100, %r58, %r100;
	setp.lt.s32 	%p11, %r100, %r47;
	@%p11 bra 	$L__BB2_6;
$L__BB2_7:
	shl.b32 	%r59, %r112, 2;
	mov.u32 	%r60, _ZZ13SoftMaxKernelPfiE5sdata;
	add.s32 	%r17, %r60, %r59;
	st.shared.f32 	[%r17], %f122;
	bar.sync 	0;
	setp.lt.u32 	%p12, %r3, 2;
	@%p12 bra 	$L__BB2_12;
	mov.u32 	%r102, %r3;
$L__BB2_9:
	shr.u32 	%r19, %r102, 1;
	setp.ge.u32 	%p13, %r112, %r19;
	@%p13 bra 	$L__BB2_11;
	ld.shared.f32 	%f29, [%r17];
	shl.b32 	%r61, %r19, 2;
	add.s32 	%r62, %r17, %r61;
	ld.shared.f32 	%f30, [%r62];
	max.f32 	%f31, %f29, %f30;
	st.shared.f32 	[%r17], %f31;
$L__BB2_11:
	bar.sync 	0;
	setp.gt.u32 	%p14, %r102, 3;
	mov.u32 	%r102, %r19;
	@%p14 bra 	$L__BB2_9;
$L__BB2_12:
	setp.ne.s32 	%p15, %r112, 0;
	@%p15 bra 	$L__BB2_14;
	ld.shared.f32 	%f32, [_ZZ13SoftMaxKernelPfiE5sdata];
	st.shared.f32 	[_ZZ13SoftMaxKernelPfiE7row_max], %f32;
$L__BB2_14:
	setp.ge.s32 	%p16, %r112, %r47;
	bar.sync 	0;
	mov.f32 	%f127, 0f00000000;
	@%p16 bra 	$L__BB2_21;
	mul.lo.s32 	%r20, %r47, %r1;
	ld.shared.f32 	%f8, [_ZZ13SoftMaxKernelPfiE7row_max];
	add.s32 	%r63, %r112, %r3;
	max.s32 	%r64, %r47, %r63;
	setp.lt.s32 	%p17, %r63, %r47;
	selp.u32 	%r65, 1, 0, %p17;
	add.s32 	%r66, %r63, %r65;
	sub.s32 	%r67, %r64, %r66;
	div.u32 	%r68, %r67, %r3;
	add.s32 	%r21, %r68, %r65;
	and.b32  	%r69, %r21, 3;
	setp.eq.s32 	%p18, %r69, 3;
	mov.f32 	%f127, 0f00000000;
	mov.u32 	%r106, %r112;
	@%p18 bra 	$L__BB2_18;
	add.s32 	%r104, %r112, %r20;
	add.s32 	%r70, %r21, 1;
	and.b32  	%r71, %r70, 3;
	neg.s32 	%r103, %r71;
	mov.f32 	%f127, 0f00000000;
	mov.u32 	%r106, %r112;
$L__BB2_17:
	.pragma "nounroll";
	mul.wide.s32 	%rd11, %r104, 4;
	add.s64 	%rd12, %rd1, %rd11;
	ld.global.f32 	%f37, [%rd12];
	sub.f32 	%f38, %f37, %f8;
	fma.rn.f32 	%f39, %f38, 0f3BBB989D, 0f3F000000;
	cvt.sat.f32.f32 	%f40, %f39;
	mov.f32 	%f41, 0f4B400001;
	mov.f32 	%f42, 0f437C0000;
	fma.rm.f32 	%f43, %f40, %f42, %f41;
	add.f32 	%f44, %f43, 0fCB40007F;
	neg.f32 	%f45, %f44;
	fma.rn.f32 	%f46, %f38, 0f3FB8AA3B, %f45;
	fma.rn.f32 	%f47, %f38, 0f32A57060, %f46;
	mov.b32 	%r72, %f43;
	shl.b32 	%r73, %r72, 23;
	mov.b32 	%f48, %r73;
	ex2.approx.ftz.f32 	%f49, %f47;
	mul.f32 	%f50, %f49, %f48;
	st.global.f32 	[%rd12], %f50;
	add.f32 	%f127, %f127, %f50;
	add.s32 	%r106, %r106, %r3;
	add.s32 	%r104, %r104, %r3;
	add.s32 	%r103, %r103, 1;
	setp.ne.s32 	%p19, %r103, 0;
	@%p19 bra 	$L__BB2_17;
$L__BB2_18:
	setp.lt.u32 	%p20, %r21, 3;
	@%p20 bra 	$L__BB2_21;
	shl.b32 	%r77, %r3, 2;
	cvt.u64.u32 	%rd15, %r77;
$L__BB2_20:
	add.s32 	%r74, %r106, %r20;
	mul.wide.s32 	%rd13, %r74, 4;
	add.s64 	%rd14, %rd1, %rd13;
	ld.global.f32 	%f51, [%rd14];
	sub.f32 	%f52, %f51, %f8;
	fma.rn.f32 	%f53, %f52, 0f3BBB989D, 0f3F000000;
	cvt.sat.f32.f32 	%f54, %f53;
	mov.f32 	%f55, 0f4B400001;
	mov.f32 	%f56, 0f437C0000;
	fma.rm.f32 	%f57, %f54, %f56, %f55;
	add.f32 	%f58, %f57, 0fCB40007F;
	neg.f32 	%f59, %f58;
	fma.rn.f32 	%f60, %f52, 0f3FB8AA3B, %f59;
	fma.rn.f32 	%f61, %f52, 0f32A57060, %f60;
	mov.b32 	%r75, %f57;
	shl.b32 	%r76, %r75, 23;
	mov.b32 	%f62, %r76;
	ex2.approx.ftz.f32 	%f63, %f61;
	mul.f32 	%f64, %f63, %f62;
	st.global.f32 	[%rd14], %f64;
	add.f32 	%f65, %f127, %f64;
	add.s64 	%rd16, %rd14, %rd15;
	ld.global.f32 	%f66, [%rd16];
	sub.f32 	%f67, %f66, %f8;
	fma.rn.f32 	%f68, %f67, 0f3BBB989D, 0f3F000000;
	cvt.sat.f32.f32 	%f69, %f68;
	fma.rm.f32 	%f70, %f69, %f56, %f55;
	add.f32 	%f71, %f70, 0fCB40007F;
	neg.f32 	%f72, %f71;
	fma.rn.f32 	%f73, %f67, 0f3FB8AA3B, %f72;
	fma.rn.f32 	%f74, %f67, 0f32A57060, %f73;
	mov.b32 	%r78, %f70;
	shl.b32 	%r79, %r78, 23;
	mov.b32 	%f75, %r79;
	ex2.approx.ftz.f32 	%f76, %f74;
	mul.f32 	%f77, %f76, %f75;
	st.global.f32 	[%rd16], %f77;
	add.f32 	%f78, %f65, %f77;
	add.s64 	%rd17, %rd16, %rd15;
	ld.global.f32 	%f79, [%rd17];
	sub.f32 	%f80, %f79, %f8;
	fma.rn.f32 	%f81, %f80, 0f3BBB989D, 0f3F000000;
	cvt.sat.f32.f32 	%f82, %f81;
	fma.rm.f32 	%f83, %f82, %f56, %f55;
	add.f32 	%f84, %f83, 0fCB40007F;
	neg.f32 	%f85, %f84;
	fma.rn.f32 	%f86, %f80, 0f3FB8AA3B, %f85;
	fma.rn.f32 	%f87, %f80, 0f32A57060, %f86;
	mov.b32 	%r80, %f83;
	shl.b32 	%r81, %r80, 23;
	mov.b32 	%f88, %r81;
	ex2.approx.ftz.f32 	%f89, %f87;
	mul.f32 	%f90, %f89, %f88;
	st.global.f32 	[%rd17], %f90;
	add.f32 	%f91, %f78, %f90;
	add.s64 	%rd18, %rd17, %rd15;
	ld.global.f32 	%f92, [%rd18];
	sub.f32 	%f93, %f92, %f8;
	fma.rn.f32 	%f94, %f93, 0f3BBB989D, 0f3F000000;
	cvt.sat.f32.f32 	%f95, %f94;
	fma.rm.f32 	%f96, %f95, %f56, %f55;
	add.f32 	%f97, %f96, 0fCB40007F;
	neg.f32 	%f98, %f97;
	fma.rn.f32 	%f99, %f93, 0f3FB8AA3B, %f98;
	fma.rn.f32 	%f100, %f93, 0f32A57060, %f99;
	mov.b32 	%r82, %f96;
	shl.b32 	%r83, %r82, 23;
	mov.b32 	%f101, %r83;
	ex2.approx.ftz.f32 	%f102, %f100;
	mul.f32 	%f103, %f102, %f101;
	st.global.f32 	[%rd18], %f103;
	add.f32 	%f127, %f91, %f103;
	add.s32 	%r106, %r77, %r106;
	setp.lt.s32 	%p21, %r106, %r47;
	@%p21 bra 	$L__BB2_20;
$L__BB2_21:
	setp.lt.u32 	%p22, %r3, 2;
	st.shared.f32 	[%r17], %f127;
	bar.sync 	0;
	@%p22 bra 	$L__BB2_26;
	mov.u32 	%r108, %r3;
$L__BB2_23:
	shr.u32 	%r34, %r108, 1;
	setp.ge.u32 	%p23, %r112, %r34;
	@%p23 bra 	$L__BB2_25;
	shl.b32 	%r84, %r34, 2;
	add.s32 	%r85, %r17, %r84;
	ld.shared.f32 	%f104, [%r85];
	ld.shared.f32 	%f105, [%r17];
	add.f32 	%f106, %f104, %f105;
	st.shared.f32 	[%r17], %f106;
$L__BB2_25:
	bar.sync 	0;
	setp.gt.u32 	%p24, %r108, 3;
	mov.u32 	%r108, %r34;
	@%p24 bra 	$L__BB2_23;
$L__BB2_26:
	setp.ne.s32 	%p25, %r112, 0;
	@%p25 bra 	$L__BB2_28;
	ld.shared.f32 	%f107, [_ZZ13SoftMaxKernelPfiE5sdata];
	st.shared.f32 	[_ZZ13SoftMaxKernelPfiE7row_sum], %f107;
$L__BB2_28:
	setp.ge.s32 	%p26, %r112, %r47;
	bar.sync 	0;
	@%p26 bra 	$L__BB2_35;
	mul.lo.s32 	%r35, %r47, %r1;
	ld.shared.f32 	%f16, [_ZZ13SoftMaxKernelPfiE7row_sum];
	add.s32 	%r86, %r112, %r3;
	max.s32 	%r87, %r47, %r86;
	setp.lt.s32 	%p27, %r86, %r47;
	selp.u32 	%r88, 1, 0, %p27;
	add.s32 	%r89, %r86, %r88;
	sub.s32 	%r90, %r87, %r89;
	div.u32 	%r91, %r90, %r3;
	add.s32 	%r36, %r91, %r88;
	and.b32  	%r92, %r36, 3;
	setp.eq.s32 	%p28, %r92, 3;
	@%p28 bra 	$L__BB2_32;
	add.s32 	%r93, %r36, 1;
	and.b32  	%r94, %r93, 3;
	add.s32 	%r110, %r112, %r35;
	neg.s32 	%r109, %r94;
	mad.lo.s32 	%r112, %r3, %r94, %r112;
$L__BB2_31:
	.pragma "nounroll";
	mul.wide.s32 	%rd19, %r110, 4;
	add.s64 	%rd20, %rd1, %rd19;
	ld.global.f32 	%f108, [%rd20];
	div.rn.f32 	%f109, %f108, %f16;
	st.global.f32 	[%rd20], %f109;
	add.s32 	%r110, %r110, %r3;
	add.s32 	%r109, %r109, 1;
	setp.ne.s32 	%p29, %r109, 0;
	@%p29 bra 	$L__BB2_31;
$L__BB2_32:
	setp.lt.u32 	%p30, %r36, 3;
	@%p30 bra 	$L__BB2_35;
	shl.b32 	%r96, %r3, 2;
	cvt.u64.u32 	%rd23, %r96;
$L__BB2_34:
	add.s32 	%r95, %r112, %r35;
	mul.wide.s32 	%rd21, %r95, 4;
	add.s64 	%rd22, %rd1, %rd21;
	ld.global.f32 	%f110, [%rd22];
	div.rn.f32 	%f111, %f110, %f16;
	st.global.f32 	[%rd22], %f111;
	add.s64 	%rd24, %rd22, %rd23;
	ld.global.f32 	%f112, [%rd24];
	div.rn.f32 	%f113, %f112, %f16;
	st.global.f32 	[%rd24], %f113;
	add.s64 	%rd25, %rd24, %rd23;
	ld.global.f32 	%f114, [%rd25];
	div.rn.f32 	%f115, %f114, %f16;
	st.global.f32 	[%rd25], %f115;
	add.s64 	%rd26, %rd25, %rd23;
	ld.global.f32 	%f116, [%rd26];
	div.rn.f32 	%f117, %f116, %f16;
	st.global.f32 	[%rd26], %f117;
	add.s32 	%r112, %r96, %r112;
	setp.lt.s32 	%p31, %r112, %r47;
	@%p31 bra 	$L__BB2_34;
$L__BB2_35:
	ret;

}
	// .globl	_ZN3cub18CUB_300001_SM_10006detail11EmptyKernelIvEEvv
.visible .entry _ZN3cub18CUB_300001_SM_10006detail11EmptyKernelIvEEvv()
{


	ret;

}


// ===== COMPILED SASS (sm_100) =====

	.target	sm_100

	.elftype	@"ET_EXEC"


//--------------------- .note.nv.tkinfo           --------------------------
	.section	.note.nv.tkinfo,"",@"SHT_NOTE"
	.sectionflags	@"SHF_NOTE_NV_TKINFO"
	.tkinfo
        /*0018*/ 	.word	0x00000002
        /*0030*/ 	.string	""
        /*0030*/ 	.string	"ptxas"
        /*0030*/ 	.string	"Cuda compilation tools, release 13.0, V13.0.88"
        /*0030*/ 	.string	"Build cuda_13.0.r13.0/compiler.36424714_0"
        /*0030*/ 	.string	"-arch sm_100 -m 64 "



//--------------------- .note.nv.cuinfo           --------------------------
	.section	.note.nv.cuinfo,"",@"SHT_NOTE"
	.sectionflags	@"SHF_NOTE_NV_CUINFO"
        /*0018*/ 	.short	0x0002
        /*001a*/ 	.short	0x0064
        /*001c*/ 	.short	0x0082
	.zero		2


//--------------------- .nv.info                  --------------------------
	.section	.nv.info,"",@"SHT_CUDA_INFO"
	.align	4


	//----- nvinfo : EIATTR_REGCOUNT
	.align		4
        /*0000*/ 	.byte	0x04, 0x2f
        /*0002*/ 	.short	(.L_41 - .L_40)
	.align		4
.L_40:
        /*0004*/ 	.word	index@(_Z20QKDotAndScalarKernelPfPKfS1_fii)
        /*0008*/ 	.word	0x00000020


	//----- nvinfo : EIATTR_FRAME_SIZE
	.align		4
.L_41:
        /*000c*/ 	.byte	0x04, 0x11
        /*000e*/ 	.short	(.L_43 - .L_42)
	.align		4
.L_42:
        /*0010*/ 	.word	index@(_Z20QKDotAndScalarKernelPfPKfS1_fii)
        /*0014*/ 	.word	0x00000000


	//----- nvinfo : EIATTR_REGCOUNT
	.align		4
.L_43:
        /*0018*/ 	.byte	0x04, 0x2f
        /*001a*/ 	.short	(.L_45 - .L_44)
	.align		4
.L_44:
        /*001c*/ 	.word	index@(_Z13MulAttVKernelPfPKfS1_ii)
        /*0020*/ 	.word	0x00000020


	//----- nvinfo : EIATTR_FRAME_SIZE
	.align		4
.L_45:
        /*0024*/ 	.byte	0x04, 0x11
        /*0026*/ 	.short	(.L_47 - .L_46)
	.align		4
.L_46:
        /*0028*/ 	.word	index@(_Z13MulAttVKernelPfPKfS1_ii)
        /*002c*/ 	.word	0x00000000


	//----- nvinfo : EIATTR_REGCOUNT
	.align		4
.L_47:
        /*0030*/ 	.byte	0x04, 0x2f
        /*0032*/ 	.short	(.L_49 - .L_48)
	.align		4
.L_48:
        /*0034*/ 	.word	index@(_Z13SoftMaxKernelPfi)
        /*0038*/ 	.word	0x0000001a


	//----- nvinfo : EIATTR_FRAME_SIZE
	.align		4
.L_49:
        /*003c*/ 	.byte	0x04, 0x11
        /*003e*/ 	.short	(.L_51 - .L_50)
	.align		4
.L_50:
        /*0040*/ 	.word	index@($__internal_0_$__cuda_sm3x_div_rn_noftz_f32_slowpath)
        /*0044*/ 	.word	0x00000000


	//----- nvinfo : EIATTR_FRAME_SIZE
	.align		4
.L_51:
        /*0048*/ 	.byte	0x04, 0x11
        /*004a*/ 	.short	(.L_53 - .L_52)
	.align		4
.L_52:
        /*004c*/ 	.word	index@(_Z13SoftMaxKernelPfi)
        /*0050*/ 	.word	0x00000000


	//----- nvinfo : EIATTR_REGCOUNT
	.align		4
.L_53:
        /*0054*/ 	.byte	0x04, 0x2f
        /*0056*/ 	.short	(.L_55 - .L_54)
	.align		4
.L_54:
        /*0058*/ 	.word	index@(_ZN3cub18CUB_300001_SM_10006detail11EmptyKernelIvEEvv)
        /*005c*/ 	.word	0x00000004


	//----- nvinfo : EIATTR_FRAME_SIZE
	.align		4
.L_55:
        /*0060*/ 	.byte	0x04, 0x11
        /*0062*/ 	.short	(.L_57 - .L_56)
	.align		4
.L_56:
        /*0064*/ 	.word	index@(_ZN3cub18CUB_300001_SM_10006detail11EmptyKernelIvEEvv)
        /*0068*/ 	.word	0x00000000


	//----- nvinfo : EIATTR_MIN_STACK_SIZE
	.align		4
.L_57:
        /*006c*/ 	.byte	0x04, 0x12
        /*006e*/ 	.short	(.L_59 - .L_58)
	.align		4
.L_58:
        /*0070*/ 	.word	index@(_ZN3cub18CUB_300001_SM_10006detail11EmptyKernelIvEEvv)
        /*0074*/ 	.word	0x00000000


	//----- nvinfo : EIATTR_MIN_STACK_SIZE
	.align		4
.L_59:
        /*0078*/ 	.byte	0x04, 0x12
        /*007a*/ 	.short	(.L_61 - .L_60)
	.align		4
.L_60:
        /*007c*/ 	.word	index@(_Z13SoftMaxKernelPfi)
        /*0080*/ 	.word	0x00000000


	//----- nvinfo : EIATTR_MIN_STACK_SIZE
	.align		4
.L_61:
        /*0084*/ 	.byte	0x04, 0x12
        /*0086*/ 	.short	(.L_63 - .L_62)
	.align		4
.L_62:
        /*0088*/ 	.word	index@(_Z13MulAttVKernelPfPKfS1_ii)
        /*008c*/ 	.word	0x00000000


	//----- nvinfo : EIATTR_MIN_STACK_SIZE
	.align		4
.L_63:
        /*0090*/ 	.byte	0x04, 0x12
        /*0092*/ 	.short	(.L_65 - .L_64)
	.align		4
.L_64:
        /*0094*/ 	.word	index@(_Z20QKDotAndScalarKernelPfPKfS1_fii)
        /*0098*/ 	.word	0x00000000
.L_65:


//--------------------- .nv.compat                --------------------------
	.section	.nv.compat,"",@"SHT_CUDA_COMPAT_INFO"
	.align	4
        /*0000*/ 	.byte	0x02, 0x09, 0x00, 0x00, 0x02, 0x02, 0x01, 0x00, 0x02, 0x05, 0x05, 0x00, 0x03, 0x07, 0x01, 0x01
        /*0010*/ 	.byte	0x02, 0x03, 0x00, 0x00, 0x02, 0x06, 0x01, 0x00, 0x04, 0x0b, 0x08, 0x00, 0x01, 0x00, 0x00, 0x00
        /*0020*/ 	.byte	0x00, 0x00, 0x00, 0x00


//--------------------- .nv.info._ZN3cub18CUB_300001_SM_10006detail11EmptyKernelIvEEvv --------------------------
	.section	.nv.info._ZN3cub18CUB_300001_SM_10006detail11EmptyKernelIvEEvv,"",@"SHT_CUDA_INFO"
	.sectionflags	@""
	.align	4


	//----- nvinfo : EIATTR_CUDA_API_VERSION
	.align		4
        /*0000*/ 	.byte	0x04, 0x37
        /*0002*/ 	.short	(.L_67 - .L_66)
.L_66:
        /*0004*/ 	.word	0x00000082


	//----- nvinfo : EIATTR_SPARSE_MMA_MASK
	.align		4
.L_67:
        /*0008*/ 	.byte	0x03, 0x50
        /*000a*/ 	.short	0x0000


	//----- nvinfo : EIATTR_MAXREG_COUNT
	.align		4
        /*000c*/ 	.byte	0x03, 0x1b
        /*000e*/ 	.short	0x00ff


	//----- nvinfo : EIATTR_MERCURY_ISA_VERSION
	.align		4
        /*0010*/ 	.byte	0x03, 0x5f
        /*0012*/ 	.short	0x0101


	//----- nvinfo : EIATTR_VRC_CTA_INIT_COUNT
	.align		4
        /*0014*/ 	.byte	0x02, 0x4a
	.zero		1
	.zero		1


	//----- nvinfo : EIATTR_EXIT_INSTR_OFFSETS
	.align		4
        /*0018*/ 	.byte	0x04, 0x1c
        /*001a*/ 	.short	(.L_69 - .L_68)


	//   ....[0]....
.L_68:
        /*001c*/ 	.word	0x00000010


	//----- nvinfo : EIATTR_SW_WAR
	.align		4
.L_69:
        /*0020*/ 	.byte	0x04, 0x36
        /*0022*/ 	.short	(.L_71 - .L_70)
.L_70:
        /*0024*/ 	.word	0x00000008
.L_71:


//--------------------- .nv.info._Z13SoftMaxKernelPfi --------------------------
	.section	.nv.info._Z13SoftMaxKernelPfi,"",@"SHT_CUDA_INFO"
	.sectionflags	@""
	.align	4


	//----- nvinfo : EIATTR_CUDA_API_VERSION
	.align		4
        /*0000*/ 	.byte	0x04, 0x37
        /*0002*/ 	.short	(.L_73 - .L_72)
.L_72:
        /*0004*/ 	.word	0x00000082


	//----- nvinfo : EIATTR_KPARAM_INFO
	.align		4
.L_73:
        /*0008*/ 	.byte	0x04, 0x17
        /*000a*/ 	.short	(.L_75 - .L_74)
.L_74:
        /*000c*/ 	.word	0x00000000
        /*0010*/ 	.short	0x0001
        /*0012*/ 	.short	0x0008
        /*0014*/ 	.byte	0x00, 0xf0, 0x11, 0x00


	//----- nvinfo : EIATTR_KPARAM_INFO
	.align		4
.L_75:
        /*0018*/ 	.byte	0x04, 0x17
        /*001a*/ 	.short	(.L_77 - .L_76)
.L_76:
        /*001c*/ 	.word	0x00000000
        /*0020*/ 	.short	0x0000
        /*0022*/ 	.short	0x0000
        /*0024*/ 	.byte	0x00, 0xf5, 0x21, 0x00


	//----- nvinfo : EIATTR_SPARSE_MMA_MASK
	.align		4
.L_77:
        /*0028*/ 	.byte	0x03, 0x50
        /*002a*/ 	.short	0x0000


	//----- nvinfo : EIATTR_MAXREG_COUNT
	.align		4
        /*002c*/ 	.byte	0x03, 0x1b
        /*002e*/ 	.short	0x00ff


	//----- nvinfo : EIATTR_NUM_BARRIERS
	.align		4
        /*0030*/ 	.byte	0x02, 0x4c
        /*0032*/ 	.byte	0x01
	.zero		1


	//----- nvinfo : EIATTR_MERCURY_ISA_VERSION
	.align		4
        /*0034*/ 	.byte	0x03, 0x5f
        /*0036*/ 	.short	0x0101


	//----- nvinfo : EIATTR_VRC_CTA_INIT_COUNT
	.align		4
        /*0038*/ 	.byte	0x02, 0x4a
	.zero		1
	.zero		1


	//----- nvinfo : EIATTR_EXIT_INSTR_OFFSETS
	.align		4
        /*003c*/ 	.byte	0x04, 0x1c
        /*003e*/ 	.short	(.L_79 - .L_78)


	//   ....[0]....
.L_78:
        /*0040*/ 	.word	0x000010f0


	//   ....[1]....
        /*0044*/ 	.word	0x000014c0


	//   ....[2]....
        /*0048*/ 	.word	0x000019e0


	//----- nvinfo : EIATTR_CRS_STACK_SIZE
	.align		4
.L_79:
        /*004c*/ 	.byte	0x04, 0x1e
        /*004e*/ 	.short	(.L_81 - .L_80)
.L_80:
        /*0050*/ 	.word	0x00000000


	//----- nvinfo : EIATTR_CBANK_PARAM_SIZE
	.align		4
.L_81:
        /*0054*/ 	.byte	0x03, 0x19
        /*0056*/ 	.short	0x000c


	//----- nvinfo : EIATTR_PARAM_CBANK
	.align		4
        /*0058*/ 	.byte	0x04, 0x0a
        /*005a*/ 	.short	(.L_83 - .L_82)
	.align		4
.L_82:
        /*005c*/ 	.word	index@(.nv.constant0._Z13SoftMaxKernelPfi)
        /*0060*/ 	.short	0x0380
        /*0062*/ 	.short	0x000c


	//----- nvinfo : EIATTR_SW_WAR
	.align		4
.L_83:
        /*0064*/ 	.byte	0x04, 0x36
        /*0066*/ 	.short	(.L_85 - .L_84)
.L_84:
        /*0068*/ 	.word	0x00000008
.L_85:


//--------------------- .nv.info._Z13MulAttVKernelPfPKfS1_ii --------------------------
	.section	.nv.info._Z13MulAttVKernelPfPKfS1_ii,"",@"SHT_CUDA_INFO"
	.sectionflags	@""
	.align	4


	//----- nvinfo : EIATTR_CUDA_API_VERSION
	.align		4
        /*0000*/ 	.byte	0x04, 0x37
        /*0002*/ 	.short	(.L_87 - .L_86)
.L_86:
        /*0004*/ 	.word	0x00000082


	//----- nvinfo : EIATTR_KPARAM_INFO
	.align		4
.L_87:
        /*0008*/ 	.byte	0x04, 0x17
        /*000a*/ 	.short	(.L_89 - .L_88)
.L_88:
        /*000c*/ 	.word	0x00000000
        /*0010*/ 	.short	0x0004
        /*0012*/ 	.short	0x001c
        /*0014*/ 	.byte	0x00, 0xf0, 0x11, 0x00


	//----- nvinfo : EIATTR_KPARAM_INFO
	.align		4
.L_89:
        /*0018*/ 	.byte	0x04, 0x17
        /*001a*/ 	.short	(.L_91 - .L_90)
.L_90:
        /*001c*/ 	.word	0x00000000
        /*0020*/ 	.short	0x0003
        /*0022*/ 	.short	0x0018
        /*0024*/ 	.byte	0x00, 0xf0, 0x11, 0x00


	//----- nvinfo : EIATTR_KPARAM_INFO
	.align		4
.L_91:
        /*0028*/ 	.byte	0x04, 0x17
        /*002a*/ 	.short	(.L_93 - .L_92)
.L_92:
        /*002c*/ 	.word	0x00000000
        /*0030*/ 	.short	0x0002
        /*0032*/ 	.short	0x0010
        /*0034*/ 	.byte	0x00, 0xf5, 0x21, 0x00


	//----- nvinfo : EIATTR_KPARAM_INFO
	.align		4
.L_93:
        /*0038*/ 	.byte	0x04, 0x17
        /*003a*/ 	.short	(.L_95 - .L_94)
.L_94:
        /*003c*/ 	.word	0x00000000
        /*0040*/ 	.short	0x0001
        /*0042*/ 	.short	0x0008
        /*0044*/ 	.byte	0x00, 0xf5, 0x21, 0x00


	//----- nvinfo : EIATTR_KPARAM_INFO
	.align		4
.L_95:
        /*0048*/ 	.byte	0x04, 0x17
        /*004a*/ 	.short	(.L_97 - .L_96)
.L_96:
        /*004c*/ 	.word	0x00000000
        /*0050*/ 	.short	0x0000
        /*0052*/ 	.short	0x0000
        /*0054*/ 	.byte	0x00, 0xf5, 0x21, 0x00


	//----- nvinfo : EIATTR_SPARSE_MMA_MASK
	.align		4
.L_97:
        /*0058*/ 	.byte	0x03, 0x50
        /*005a*/ 	.short	0x0000


	//----- nvinfo : EIATTR_MAXREG_COUNT
	.align		4
        /*005c*/ 	.byte	0x03, 0x1b
        /*005e*/ 	.short	0x00ff


	//----- nvinfo : EIATTR_MERCURY_ISA_VERSION
	.align		4
        /*0060*/ 	.byte	0x03, 0x5f
        /*0062*/ 	.short	0x0101


	//----- nvinfo : EIATTR_VRC_CTA_INIT_COUNT
	.align		4
        /*0064*/ 	.byte	0x02, 0x4a
	.zero		1
	.zero		1


	//----- nvinfo : EIATTR_EXIT_INSTR_OFFSETS
	.align		4
        /*0068*/ 	.byte	0x04, 0x1c
        /*006a*/ 	.short	(.L_99 - .L_98)


	//   ....[0]....
.L_98:
        /*006c*/ 	.word	0x00000080


	//   ....[1]....
        /*0070*/ 	.word	0x00000990


	//----- nvinfo : EIATTR_CBANK_PARAM_SIZE
	.align		4
.L_99:
        /*0074*/ 	.byte	0x03, 0x19
        /*0076*/ 	.short	0x0020


	//----- nvinfo : EIATTR_PARAM_CBANK
	.align		4
        /*0078*/ 	.byte	0x04, 0x0a
        /*007a*/ 	.short	(.L_101 - .L_100)
	.align		4
.L_100:
        /*007c*/ 	.word	index@(.nv.constant0._Z13MulAttVKernelPfPKfS1_ii)
        /*0080*/ 	.short	0x0380
        /*0082*/ 	.short	0x0020


	//----- nvinfo : EIATTR_SW_WAR
	.align		4
.L_101:
        /*0084*/ 	.byte	0x04, 0x36
        /*0086*/ 	.short	(.L_103 - .L_102)
.L_102:
        /*0088*/ 	.word	0x00000008
.L_103:


//--------------------- .nv.info._Z20QKDotAndScalarKernelPfPKfS1_fii --------------------------
	.section	.nv.info._Z20QKDotAndScalarKernelPfPKfS1_fii,"",@"SHT_CUDA_INFO"
	.sectionflags	@""
	.align	4


	//----- nvinfo : EIATTR_CUDA_API_VERSION
	.align		4
        /*0000*/ 	.byte	0x04, 0x37
        /*0002*/ 	.short	(.L_105 - .L_104)
.L_104:
        /*0004*/ 	.word	0x00000082


	//----- nvinfo : EIATTR_KPARAM_INFO
	.align		4
.L_105:
        /*0008*/ 	.byte	0x04, 0x17
        /*000a*/ 	.short	(.L_107 - .L_106)
.L_106:
        /*000c*/ 	.word	0x00000000
        /*0010*/ 	.short	0x0005
        /*0012*/ 	.short	0x0020
        /*0014*/ 	.byte	0x00, 0xf0, 0x11, 0x00


	//----- nvinfo : EIATTR_KPARAM_INFO
	.align		4
.L_107:
        /*0018*/ 	.byte	0x04, 0x17
        /*001a*/ 	.short	(.L_109 - .L_108)
.L_108:
        /*001c*/ 	.word	0x00000000
        /*0020*/ 	.short	0x0004
        /*0022*/ 	.short	0x001c
        /*0024*/ 	.byte	0x00, 0xf0, 0x11, 0x00


	//----- nvinfo : EIATTR_KPARAM_INFO
	.align		4
.L_109:
        /*0028*/ 	.byte	0x04, 0x17
        /*002a*/ 	.short	(.L_111 - .L_110)
.L_110:
        /*002c*/ 	.word	0x00000000
        /*0030*/ 	.short	0x0003
        /*0032*/ 	.short	0x0018
        /*0034*/ 	.byte	0x00, 0xf0, 0x11, 0x00


	//----- nvinfo : EIATTR_KPARAM_INFO
	.align		4
.L_111:
        /*0038*/ 	.byte	0x04, 0x17
        /*003a*/ 	.short	(.L_113 - .L_112)
.L_112:
        /*003c*/ 	.word	0x00000000
        /*0040*/ 	.short	0x0002
        /*0042*/ 	.short	0x0010
        /*0044*/ 	.byte	0x00, 0xf5, 0x21, 0x00


	//----- nvinfo : EIATTR_KPARAM_INFO
	.align		4
.L_113:
        /*0048*/ 	.byte	0x04, 0x17
        /*004a*/ 	.short	(.L_115 - .L_114)
.L_114:
        /*004c*/ 	.word	0x00000000
        /*0050*/ 	.short	0x0001
        /*0052*/ 	.short	0x0008
        /*0054*/ 	.byte	0x00, 0xf5, 0x21, 0x00


	//----- nvinfo : EIATTR_KPARAM_INFO
	.align		4
.L_115:
        /*0058*/ 	.byte	0x04, 0x17
        /*005a*/ 	.short	(.L_117 - .L_116)
.L_116:
        /*005c*/ 	.word	0x00000000
        /*0060*/ 	.short	0x0000
        /*0062*/ 	.short	0x0000
        /*0064*/ 	.byte	0x00, 0xf5, 0x21, 0x00


	//----- nvinfo : EIATTR_SPARSE_MMA_MASK
	.align		4
.L_117:
        /*0068*/ 	.byte	0x03, 0x50
        /*006a*/ 	.short	0x0000


	//----- nvinfo : EIATTR_MAXREG_COUNT
	.align		4
        /*006c*/ 	.byte	0x03, 0x1b
        /*006e*/ 	.short	0x00ff


	//----- nvinfo : EIATTR_MERCURY_ISA_VERSION
	.align		4
        /*0070*/ 	.byte	0x03, 0x5f
        /*0072*/ 	.short	0x0101


	//----- nvinfo : EIATTR_COOP_GROUP_MASK_REGIDS
	.align		4
        /*0074*/ 	.byte	0x04, 0x29
        /*0076*/ 	.short	(.L_119 - .L_118)


	//   ....[0]....
.L_118:
        /*0078*/ 	.word	0xffffffff


	//   ....[1]....
        /*007c*/ 	.word	0xffffffff


	//   ....[2]....
        /*0080*/ 	.word	0xffffffff


	//   ....[3]....
        /*0084*/ 	.word	0xffffffff


	//   ....[4]....
        /*0088*/ 	.word	0xffffffff


	//----- nvinfo : EIATTR_COOP_GROUP_INSTR_OFFSETS
	.align		4
.L_119:
        /*008c*/ 	.byte	0x04, 0x28
        /*008e*/ 	.short	(.L_121 - .L_120)


	//   ....[0]....
.L_120:
        /*0090*/ 	.word	0x00000cc0


	//   ....[1]....
        /*0094*/ 	.word	0x00000cf0


	//   ....[2]....
        /*0098*/ 	.word	0x00000d10


	//   ....[3]....
        /*009c*/ 	.word	0x00000d30


	//   ....[4]....
        /*00a0*/ 	.word	0x00000d50


	//----- nvinfo : EIATTR_VRC_CTA_INIT_COUNT
	.align		4
.L_121:
        /*00a4*/ 	.byte	0x02, 0x4a
	.zero		1
	.zero		1


	//----- nvinfo : EIATTR_EXIT_INSTR_OFFSETS
	.align		4
        /*00a8*/ 	.byte	0x04, 0x1c
        /*00aa*/ 	.short	(.L_123 - .L_122)


	//   ....[0]....
.L_122:
        /*00ac*/ 	.word	0x000000a0


	//   ....[1]....
        /*00b0*/ 	.word	0x00000d60


	//   ....[2]....
        /*00b4*/ 	.word	0x00000dd0


	//----- nvinfo : EIATTR_CRS_STACK_SIZE
	.align		4
.L_123:
        /*00b8*/ 	.byte	0x04, 0x1e
        /*00ba*/ 	.short	(.L_125 - .L_124)
.L_124:
        /*00bc*/ 	.word	0x00000000


	//----- nvinfo : EIATTR_CBANK_PARAM_SIZE
	.align		4
.L_125:
        /*00c0*/ 	.byte	0x03, 0x19
        /*00c2*/ 	.short	0x0024


	//----- nvinfo : EIATTR_PARAM_CBANK
	.align		4
        /*00c4*/ 	.byte	0x04, 0x0a
        /*00c6*/ 	.short	(.L_127 - .L_126)
	.align		4
.L_126:
        /*00c8*/ 	.word	index@(.nv.constant0._Z20QKDotAndScalarKernelPfPKfS1_fii)
        /*00cc*/ 	.short	0x0380
        /*00ce*/ 	.short	0x0024


	//----- nvinfo : EIATTR_SW_WAR
	.align		4
.L_127:
        /*00d0*/ 	.byte	0x04, 0x36
        /*00d2*/ 	.short	(.L_129 - .L_128)
.L_128:
        /*00d4*/ 	.word	0x00000008
.L_129:


//--------------------- .nv.callgraph             --------------------------
	.section	.nv.callgraph,"",@"SHT_CUDA_CALLGRAPH"
	.align	4
	.sectionentsize	8
	.align		4
        /*0000*/ 	.word	0x00000000
	.align		4
        /*0004*/ 	.word	0xffffffff
	.align		4
        /*0008*/ 	.word	0x00000000
	.align		4
        /*000c*/ 	.word	0xfffffffe
	.align		4
        /*0010*/ 	.word	0x00000000
	.align		4
        /*0014*/ 	.word	0xfffffffd
	.align		4
        /*0018*/ 	.word	0x00000000
	.align		4
        /*001c*/ 	.word	0xfffffffc


//--------------------- .nv.constant4             --------------------------
	.section	.nv.constant4,"a",@progbits
	.align	8
	.align		8
.nv.constant4:
        /*0000*/ 	.dword	_ZN34_INTERNAL_7f7ef238_4_k_cu_015c5c5a4cuda3std3__45__cpo5beginE
	.align		8
        /*0008*/ 	.dword	_ZN34_INTERNAL_7f7ef238_4_k_cu_015c5c5a4cuda3std3__45__cpo3endE
	.align		8
        /*0010*/ 	.dword	_ZN34_INTERNAL_7f7ef238_4_k_cu_015c5c5a4cuda3std3__45__cpo6cbeginE
	.align		8
        /*0018*/ 	.dword	_ZN34_INTERNAL_7f7ef238_4_k_cu_015c5c5a4cuda3std3__45__cpo4cendE
	.align		8
        /*0020*/ 	.dword	_ZN34_INTERNAL_7f7ef238_4_k_cu_015c5c5a4cuda3std3__45__cpo6rbeginE
	.align		8
        /*0028*/ 	.dword	_ZN34_INTERNAL_7f7ef238_4_k_cu_015c5c5a4cuda3std3__45__cpo4rendE
	.align		8
        /*0030*/ 	.dword	_ZN34_INTERNAL_7f7ef238_4_k_cu_015c5c5a4cuda3std3__45__cpo7crbeginE
	.align		8
        /*0038*/ 	.dword	_ZN34_INTERNAL_7f7ef238_4_k_cu_015c5c5a4cuda3std3__45__cpo5crendE
	.align		8
        /*0040*/ 	.dword	_ZN34_INTERNAL_7f7ef238_4_k_cu_015c5c5a4cuda3std3__436_GLOBAL__N__7f7ef238_4_k_cu_015c5c5a6ignoreE
	.align		8
        /*0048*/ 	.dword	_ZN34_INTERNAL_7f7ef238_4_k_cu_015c5c5a4cuda3std3__419piecewise_constructE
	.align		8
        /*0050*/ 	.dword	_ZN34_INTERNAL_7f7ef238_4_k_cu_015c5c5a4cuda3std3__48in_placeE
	.align		8
        /*0058*/ 	.dword	_ZN34_INTERNAL_7f7ef238_4_k_cu_015c5c5a4cuda3std3__420unreachable_sentinelE
	.align		8
        /*0060*/ 	.dword	_ZN34_INTERNAL_7f7ef238_4_k_cu_015c5c5a4cuda3std3__47nulloptE
	.align		8
        /*0068*/ 	.dword	_ZN34_INTERNAL_7f7ef238_4_k_cu_015c5c5a4cuda3std3__48unexpectE
	.align		8
        /*0070*/ 	.dword	_ZN34_INTERNAL_7f7ef238_4_k_cu_015c5c5a4cuda3std6ranges3__45__cpo4swapE
	.align		8
        /*0078*/ 	.dword	_ZN34_INTERNAL_7f7ef238_4_k_cu_015c5c5a4cuda3std6ranges3__45__cpo9iter_moveE
	.align		8
        /*0080*/ 	.dword	_ZN34_INTERNAL_7f7ef238_4_k_cu_015c5c5a4cuda3std6ranges3__45__cpo5beginE
	.align		8
        /*0088*/ 	.dword	_ZN34_INTERNAL_7f7ef238_4_k_cu_015c5c5a4cuda3std6ranges3__45__cpo3endE
	.align		8
        /*0090*/ 	.dword	_ZN34_INTERNAL_7f7ef238_4_k_cu_015c5c5a4cuda3std6ranges3__45__cpo6cbeginE
	.align		8
        /*0098*/ 	.dword	_ZN34_INTERNAL_7f7ef238_4_k_cu_015c5c5a4cuda3std6ranges3__45__cpo4cendE
	.align		8
        /*00a0*/ 	.dword	_ZN34_INTERNAL_7f7ef238_4_k_cu_015c5c5a4cuda3std6ranges3__45__cpo7advanceE
	.align		8
        /*00a8*/ 	.dword	_ZN34_INTERNAL_7f7ef238_4_k_cu_015c5c5a4cuda3std6ranges3__45__cpo9iter_swapE
	.align		8
        /*00b0*/ 	.dword	_ZN34_INTERNAL_7f7ef238_4_k_cu_015c5c5a4cuda3std6ranges3__45__cpo4nextE
	.align		8
        /*00b8*/ 	.dword	_ZN34_INTERNAL_7f7ef238_4_k_cu_015c5c5a4cuda3std6ranges3__45__cpo4prevE
	.align		8
        /*00c0*/ 	.dword	_ZN34_INTERNAL_7f7ef238_4_k_cu_015c5c5a4cuda3std6ranges3__45__cpo4dataE
	.align		8
        /*00c8*/ 	.dword	_ZN34_INTERNAL_7f7ef238_4_k_cu_015c5c5a4cuda3std6ranges3__45__cpo5cdataE
	.align		8
        /*00d0*/ 	.dword	_ZN34_INTERNAL_7f7ef238_4_k_cu_015c5c5a4cuda3std6ranges3__45__cpo4sizeE
	.align		8
        /*00d8*/ 	.dword	_ZN34_INTERNAL_7f7ef238_4_k_cu_015c5c5a4cuda3std6ranges3__45__cpo5ssizeE
	.align		8
        /*00e0*/ 	.dword	_ZN34_INTERNAL_7f7ef238_4_k_cu_015c5c5a4cuda3std6ranges3__45__cpo8distanceE
	.align		8
        /*00e8*/ 	.dword	_ZN34_INTERNAL_7f7ef238_4_k_cu_015c5c5a6thrust24THRUST_300001_SM_1000_NS6system6detail10sequential3seqE
	.align		8
        /*00f0*/ 	.dword	_ZN34_INTERNAL_7f7ef238_4_k_cu_015c5c5a6thrust24THRUST_300001_SM_1000_NS12placeholders2_1E
	.align		8
        /*00f8*/ 	.dword	_ZN34_INTERNAL_7f7ef238_4_k_cu_015c5c5a6thrust24THRUST_300001_SM_1000_NS12placeholders2_2E
	.align		8
        /*0100*/ 	.dword	_ZN34_INTERNAL_7f7ef238_4_k_cu_015c5c5a6thrust24THRUST_300001_SM_1000_NS12placeholders2_3E
	.align		8
        /*0108*/ 	.dword	_ZN34_INTERNAL_7f7ef238_4_k_cu_015c5c5a6thrust24THRUST_300001_SM_1000_NS12placeholders2_4E
	.align		8
        /*0110*/ 	.dword	_ZN34_INTERNAL_7f7ef238_4_k_cu_015c5c5a6thrust24THRUST_300001_SM_1000_NS12placeholders2_5E
	.align		8
        /*0118*/ 	.dword	_ZN34_INTERNAL_7f7ef238_4_k_cu_015c5c5a6thrust24THRUST_300001_SM_1000_NS12placeholders2_6E
	.align		8
        /*0120*/ 	.dword	_ZN34_INTERNAL_7f7ef238_4_k_cu_015c5c5a6thrust24THRUST_300001_SM_1000_NS12placeholders2_7E
	.align		8
        /*0128*/ 	.dword	_ZN34_INTERNAL_7f7ef238_4_k_cu_015c5c5a6thrust24THRUST_300001_SM_1000_NS12placeholders2_8E
	.align		8
        /*0130*/ 	.dword	_ZN34_INTERNAL_7f7ef238_4_k_cu_015c5c5a6thrust24THRUST_300001_SM_1000_NS12placeholders2_9E
	.align		8
        /*0138*/ 	.dword	_ZN34_INTERNAL_7f7ef238_4_k_cu_015c5c5a6thrust24THRUST_300001_SM_1000_NS12placeholders3_10E


//--------------------- .text._ZN3cub18CUB_300001_SM_10006detail11EmptyKernelIvEEvv --------------------------
	.section	.text._ZN3cub18CUB_300001_SM_10006detail11EmptyKernelIvEEvv,"ax",@progbits
	.align	128
        .global         _ZN3cub18CUB_300001_SM_10006detail11EmptyKernelIvEEvv
        .type           _ZN3cub18CUB_300001_SM_10006detail11EmptyKernelIvEEvv,@function
        .size           _ZN3cub18CUB_300001_SM_10006detail11EmptyKernelIvEEvv,(.L_x_60 - _ZN3cub18CUB_300001_SM_10006detail11EmptyKernelIvEEvv)
        .other          _ZN3cub18CUB_300001_SM_10006detail11EmptyKernelIvEEvv,@"STO_CUDA_ENTRY STV_DEFAULT"
_ZN3cub18CUB_300001_SM_10006detail11EmptyKernelIvEEvv:
.text._ZN3cub18CUB_300001_SM_10006detail11EmptyKernelIvEEvv:
[----:B------:R-:W-:Y:S01]  /*0000*/  LDC R1, c[0x0][0x37c] ;  /* 0x0000df00ff017b82 */ /* 0x000fe20000000800 */
[----:B------:R-:W-:Y:S05]  /*0010*/  EXIT ;  /* 0x000000000000794d */ /* 0x000fea0003800000 */
.L_x_0:
[----:B------:R-:W-:-:S00]  /*0020*/  BRA `(.L_x_0) ;  /* 0xfffffffc00fc7947 */ /* 0x000fc0000383ffff */
[----:B------:R-:W-:-:S00]  /*0030*/  NOP ;  /* 0x0000000000007918 */ /* 0x000fc00000000000 */
        /* <DEDUP_REMOVED lines=12> */
.L_x_60:


//--------------------- .text._Z13SoftMaxKernelPfi --------------------------
	.section	.text._Z13SoftMaxKernelPfi,"ax",@progbits
	.align	128
        .global         _Z13SoftMaxKernelPfi
        .type           _Z13SoftMaxKernelPfi,@function
        .size           _Z13SoftMaxKernelPfi,(.L_x_59 - _Z13SoftMaxKernelPfi)
        .other          _Z13SoftMaxKernelPfi,@"STO_CUDA_ENTRY STV_DEFAULT"
_Z13SoftMaxKernelPfi:
.text._Z13SoftMaxKernelPfi:
[----:B------:R-:W-:Y:S01]  /*0000*/  LDC R1, c[0x0][0x37c] ;  /* 0x0000df00ff017b82 */ /* 0x000fe20000000800 */
[----:B------:R-:W0:Y:S07]  /*0010*/  S2R R4, SR_TID.X ;  /* 0x0000000000047919 */ /* 0x000e2e0000002100 */
[----:B------:R-:W0:Y:S01]  /*0020*/  LDC R3, c[0x0][0x388] ;  /* 0x0000e200ff037b82 */ /* 0x000e220000000800 */
[----:B------:R-:W1:Y:S01]  /*0030*/  LDCU.64 UR6, c[0x0][0x358] ;  /* 0x00006b00ff0677ac */ /* 0x000e620008000a00 */
[----:B------:R-:W-:Y:S01]  /*0040*/  BSSY.RECONVERGENT B0, `(.L_x_1) ;  /* 0x0000050000007945 */ /* 0x000fe20003800200 */
[----:B------:R-:W-:-:S05]  /*0050*/  IMAD.MOV.U32 R5, RZ, RZ, -0xeb60d36 ;  /* 0xf149f2caff057424 */ /* 0x000fca00078e00ff */
[----:B------:R-:W2:Y:S08]  /*0060*/  LDC R19, c[0x0][0x360] ;  /* 0x0000d800ff137b82 */ /* 0x000eb00000000800 */
[----:B------:R-:W3:Y:S01]  /*0070*/  S2UR UR8, SR_CTAID.X ;  /* 0x00000000000879c3 */ /* 0x000ee20000002500 */
[----:B0-----:R-:W-:-:S13]  /*0080*/  ISETP.GE.AND P0, PT, R4, R3, PT ;  /* 0x000000030400720c */ /* 0x001fda0003f06270 */
[----:B-123--:R-:W-:Y:S05]  /*0090*/  @P0 BRA `(.L_x_2) ;  /* 0x0000000400280947 */ /* 0x00efea0003800000 */
[----:B------:R-:W0:Y:S01]  /*00a0*/  I2F.U32.RP R8, R19 ;  /* 0x0000001300087306 */ /* 0x000e220000209000 */
[----:B------:R-:W-:Y:S01]  /*00b0*/  IMAD.IADD R0, R4, 0x1, R19 ;  /* 0x0000000104007824 */ /* 0x000fe200078e0213 */
[----:B------:R-:W-:Y:S01]  /*00c0*/  ISETP.NE.U32.AND P2, PT, R19, RZ, PT ;  /* 0x000000ff1300720c */ /* 0x000fe20003f45070 */
[----:B------:R-:W-:Y:S03]  /*00d0*/  BSSY.RECONVERGENT B1, `(.L_x_3) ;  /* 0x000002c000017945 */ /* 0x000fe60003800200 */
[CC--:B------:R-:W-:Y:S02]  /*00e0*/  ISETP.GE.U32.AND P0, PT, R0.reuse, R3.reuse, PT ;  /* 0x000000030000720c */ /* 0x0c0fe40003f06070 */
[----:B------:R-:W-:Y:S01]  /*00f0*/  VIMNMX.U32 R5, PT, PT, R0, R3, !PT ;  /* 0x0000000300057248 */ /* 0x000fe20007fe0000 */
[----:B0-----:R-:W0:Y:S02]  /*0100*/  MUFU.RCP R8, R8 ;  /* 0x0000000800087308 */ /* 0x001e240000001000 */
[----:B0-----:R-:W-:-:S06]  /*0110*/  VIADD R6, R8, 0xffffffe ;  /* 0x0ffffffe08067836 */ /* 0x001fcc0000000000 */
[----:B------:R0:W1:Y:S02]  /*0120*/  F2I.FTZ.U32.TRUNC.NTZ R7, R6 ;  /* 0x0000000600077305 */ /* 0x000064000021f000 */
[----:B0-----:R-:W-:Y:S01]  /*0130*/  IMAD.MOV.U32 R6, RZ, RZ, RZ ;  /* 0x000000ffff067224 */ /* 0x001fe200078e00ff */
[----:B-1----:R-:W-:-:S05]  /*0140*/  IADD3 R2, PT, PT, RZ, -R7, RZ ;  /* 0x80000007ff027210 */ /* 0x002fca0007ffe0ff */
[----:B------:R-:W-:Y:S01]  /*0150*/  IMAD R9, R2, R19, RZ ;  /* 0x0000001302097224 */ /* 0x000fe200078e02ff */
[----:B------:R-:W-:-:S03]  /*0160*/  SEL R2, RZ, 0x1, P0 ;  /* 0x00000001ff027807 */ /* 0x000fc60000000000 */
[----:B------:R-:W-:Y:S01]  /*0170*/  IMAD.HI.U32 R7, R7, R9, R6 ;  /* 0x0000000907077227 */ /* 0x000fe200078e0006 */
[----:B------:R-:W-:-:S05]  /*0180*/  IADD3 R0, PT, PT, R5, -R0, -R2 ;  /* 0x8000000005007210 */ /* 0x000fca0007ffe802 */
[----:B------:R-:W-:-:S05]  /*0190*/  IMAD.HI.U32 R7, R7, R0, RZ ;  /* 0x0000000007077227 */ /* 0x000fca00078e00ff */
[----:B------:R-:W-:-:S05]  /*01a0*/  IADD3 R5, PT, PT, -R7, RZ, RZ ;  /* 0x000000ff07057210 */ /* 0x000fca0007ffe1ff */
[----:B------:R-:W-:Y:S02]  /*01b0*/  IMAD R0, R19, R5, R0 ;  /* 0x0000000513007224 */ /* 0x000fe400078e0200 */
[----:B------:R-:W-:-:S03]  /*01c0*/  IMAD.MOV.U32 R5, RZ, RZ, -0xeb60d36 ;  /* 0xf149f2caff057424 */ /* 0x000fc600078e00ff */
[----:B------:R-:W-:-:S13]  /*01d0*/  ISETP.GE.U32.AND P0, PT, R0, R19, PT ;  /* 0x000000130000720c */ /* 0x000fda0003f06070 */
[----:B------:R-:W-:Y:S02]  /*01e0*/  @P0 IMAD.IADD R0, R0, 0x1, -R19 ;  /* 0x0000000100000824 */ /* 0x000fe400078e0a13 */
[----:B------:R-:W-:-:S03]  /*01f0*/  @P0 VIADD R7, R7, 0x1 ;  /* 0x0000000107070836 */ /* 0x000fc60000000000 */
[----:B------:R-:W-:-:S13]  /*0200*/  ISETP.GE.U32.AND P1, PT, R0, R19, PT ;  /* 0x000000130000720c */ /* 0x000fda0003f26070 */
[----:B------:R-:W-:Y:S02]  /*0210*/  @P1 IADD3 R7, PT, PT, R7, 0x1, RZ ;  /* 0x0000000107071810 */ /* 0x000fe40007ffe0ff */
[----:B------:R-:W-:-:S05]  /*0220*/  @!P2 LOP3.LUT R7, RZ, R19, RZ, 0x33, !PT ;  /* 0x00000013ff07a212 */ /* 0x000fca00078e33ff */
[----:B------:R-:W-:-:S05]  /*0230*/  IMAD.IADD R2, R2, 0x1, R7 ;  /* 0x0000000102027824 */ /* 0x000fca00078e0207 */
[C---:B------:R-:W-:Y:S02]  /*0240*/  LOP3.LUT R0, R2.reuse, 0x3, RZ, 0xc0, !PT ;  /* 0x0000000302007812 */ /* 0x040fe400078ec0ff */
[----:B------:R-:W-:Y:S02]  /*0250*/  ISETP.GE.U32.AND P2, PT, R2, 0x3, PT ;  /* 0x000000030200780c */ /* 0x000fe40003f46070 */
[----:B------:R-:W-:Y:S02]  /*0260*/  ISETP.NE.AND P0, PT, R0, 0x3, PT ;  /* 0x000000030000780c */ /* 0x000fe40003f05270 */
[----:B------:R-:W-:-:S11]  /*0270*/  MOV R0, R4 ;  /* 0x0000000400007202 */ /* 0x000fd60000000f00 */
[----:B------:R-:W-:Y:S05]  /*0280*/  @!P0 BRA `(.L_x_4) ;  /* 0x0000000000408947 */ /* 0x000fea0003800000 */
[----:B------:R-:W0:Y:S01]  /*0290*/  LDC.64 R8, c[0x0][0x380] ;  /* 0x0000e000ff087b82 */ /* 0x000e220000000a00 */
[----:B------:R-:W-:Y:S02]  /*02a0*/  VIADD R0, R2, 0x1 ;  /* 0x0000000102007836 */ /* 0x000fe40000000000 */
[----:B------:R-:W-:Y:S02]  /*02b0*/  IMAD R10, R3, UR8, R4 ;  /* 0x00000008030a7c24 */ /* 0x000fe4000f8e0204 */
[----:B------:R-:W-:Y:S01]  /*02c0*/  IMAD.MOV.U32 R5, RZ, RZ, -0xeb60d36 ;  /* 0xf149f2caff057424 */ /* 0x000fe200078e00ff */
[----:B------:R-:W-:Y:S02]  /*02d0*/  LOP3.LUT R2, R0, 0x3, RZ, 0xc0, !PT ;  /* 0x0000000300027812 */ /* 0x000fe400078ec0ff */
[----:B------:R-:W-:-:S03]  /*02e0*/  MOV R0, R4 ;  /* 0x0000000400007202 */ /* 0x000fc60000000f00 */
[----:B------:R-:W-:-:S07]  /*02f0*/  IMAD.MOV R2, RZ, RZ, -R2 ;  /* 0x000000ffff027224 */ /* 0x000fce00078e0a02 */
.L_x_5:
[----:B0-----:R-:W-:-:S06]  /*0300*/  IMAD.WIDE R6, R10, 0x4, R8 ;  /* 0x000000040a067825 */ /* 0x001fcc00078e0208 */
[----:B------:R-:W2:Y:S01]  /*0310*/  LDG.E R6, desc[UR6][R6.64] ;  /* 0x0000000606067981 */ /* 0x000ea2000c1e1900 */
[----:B------:R-:W-:Y:S01]  /*0320*/  VIADD R2, R2, 0x1 ;  /* 0x0000000102027836 */ /* 0x000fe20000000000 */
[C---:B------:R-:W-:Y:S01]  /*0330*/  IADD3 R0, PT, PT, R19.reuse, R0, RZ ;  /* 0x0000000013007210 */ /* 0x040fe20007ffe0ff */
[----:B------:R-:W-:-:S03]  /*0340*/  IMAD.IADD R10, R19, 0x1, R10 ;  /* 0x00000001130a7824 */ /* 0x000fc600078e020a */
[----:B------:R-:W-:Y:S02]  /*0350*/  ISETP.NE.AND P1, PT, R2, RZ, PT ;  /* 0x000000ff0200720c */ /* 0x000fe40003f25270 */
[----:B--2---:R-:W-:-:S04]  /*0360*/  FSETP.GT.AND P0, PT, R6, R5, PT ;  /* 0x000000050600720b */ /* 0x004fc80003f04000 */
[----:B------:R-:W-:-:S07]  /*0370*/  FSEL R5, R6, R5, P0 ;  /* 0x0000000506057208 */ /* 0x000fce0000000000 */
[----:B------:R-:W-:Y:S05]  /*0380*/  @P1 BRA `(.L_x_5) ;  /* 0xfffffffc00dc1947 */ /* 0x000fea000383ffff */
.L_x_4:
[----:B------:R-:W-:Y:S05]  /*0390*/  BSYNC.RECONVERGENT B1 ;  /* 0x0000000000017941 */ /* 0x000fea0003800200 */
.L_x_3:
[----:B------:R-:W-:Y:S05]  /*03a0*/  @!P2 BRA `(.L_x_2) ;  /* 0x000000000064a947 */ /* 0x000fea0003800000 */
[----:B------:R-:W0:Y:S01]  /*03b0*/  LDC.64 R6, c[0x0][0x380] ;  /* 0x0000e000ff067b82 */ /* 0x000e220000000a00 */
[----:B------:R-:W-:-:S07]  /*03c0*/  IMAD.SHL.U32 R17, R19, 0x4, RZ ;  /* 0x0000000413117824 */ /* 0x000fce00078e00ff */
.L_x_6:
[----:B------:R-:W-:-:S04]  /*03d0*/  IMAD R9, R3, UR8, R0 ;  /* 0x0000000803097c24 */ /* 0x000fc8000f8e0200 */
[----:B0-----:R-:W-:-:S03]  /*03e0*/  IMAD.WIDE R8, R9, 0x4, R6 ;  /* 0x0000000409087825 */ /* 0x001fc600078e0206 */
[C---:B------:R-:W-:Y:S02]  /*03f0*/  IADD3 R10, P0, PT, R17.reuse, R8, RZ ;  /* 0x00000008110a7210 */ /* 0x040fe40007f1e0ff */
[----:B------:R-:W2:Y:S02]  /*0400*/  LDG.E R2, desc[UR6][R8.64] ;  /* 0x0000000608027981 */ /* 0x000ea4000c1e1900 */
[----:B------:R-:W-:Y:S02]  /*0410*/  IADD3.X R11, PT, PT, RZ, R9, RZ, P0, !PT ;  /* 0x00000009ff0b7210 */ /* 0x000fe400007fe4ff */
[----:B------:R-:W-:-:S03]  /*0420*/  IADD3 R12, P0, PT, R17, R10, RZ ;  /* 0x0000000a110c7210 */ /* 0x000fc60007f1e0ff */
[----:B------:R-:W3:Y:S02]  /*0430*/  LDG.E R21, desc[UR6][R10.64] ;  /* 0x000000060a157981 */ /* 0x000ee4000c1e1900 */
[----:B------:R-:W-:Y:S01]  /*0440*/  IMAD.X R13, RZ, RZ, R11, P0 ;  /* 0x000000ffff0d7224 */ /* 0x000fe200000e060b */
[----:B------:R-:W-:-:S04]  /*0450*/  IADD3 R14, P0, PT, R17, R12, RZ ;  /* 0x0000000c110e7210 */ /* 0x000fc80007f1e0ff */
[----:B------:R-:W4:Y:S01]  /*0460*/  LDG.E R23, desc[UR6][R12.64] ;  /* 0x000000060c177981 */ /* 0x000f22000c1e1900 */
[----:B------:R-:W-:-:S06]  /*0470*/  IMAD.X R15, RZ, RZ, R13, P0 ;  /* 0x000000ffff0f7224 */ /* 0x000fcc00000e060d */
[----:B------:R-:W5:Y:S01]  /*0480*/  LDG.E R15, desc[UR6][R14.64] ;  /* 0x000000060e0f7981 */ /* 0x000f62000c1e1900 */
[----:B------:R-:W-:-:S04]  /*0490*/  IADD3 R0, PT, PT, R17, R0, RZ ;  /* 0x0000000011007210 */ /* 0x000fc80007ffe0ff */
[----:B------:R-:W-:Y:S02]  /*04a0*/  ISETP.GE.AND P1, PT, R0, R3, PT ;  /* 0x000000030000720c */ /* 0x000fe40003f26270 */
[----:B--2---:R-:W-:-:S04]  /*04b0*/  FSETP.GT.AND P0, PT, R2, R5, PT ;  /* 0x000000050200720b */ /* 0x004fc80003f04000 */
[----:B------:R-:W-:-:S04]  /*04c0*/  FSEL R2, R2, R5, P0 ;  /* 0x0000000502027208 */ /* 0x000fc80000000000 */
[----:B---3--:R-:W-:-:S04]  /*04d0*/  FSETP.GT.AND P0, PT, R21, R2, PT ;  /* 0x000000021500720b */ /* 0x008fc80003f04000 */
[----:B------:R-:W-:-:S04]  /*04e0*/  FSEL R2, R21, R2, P0 ;  /* 0x0000000215027208 */ /* 0x000fc80000000000 */
[----:B----4-:R-:W-:-:S04]  /*04f0*/  FSETP.GT.AND P0, PT, R23, R2, PT ;  /* 0x000000021700720b */ /* 0x010fc80003f04000 */
[----:B------:R-:W-:-:S04]  /*0500*/  FSEL R2, R23, R2, P0 ;  /* 0x0000000217027208 */ /* 0x000fc80000000000 */
[----:B-----5:R-:W-:-:S04]  /*0510*/  FSETP.GT.AND P0, PT, R15, R2, PT ;  /* 0x000000020f00720b */ /* 0x020fc80003f04000 */
[----:B------:R-:W-:Y:S01]  /*0520*/  FSEL R5, R15, R2, P0 ;  /* 0x000000020f057208 */ /* 0x000fe20000000000 */
[----:B------:R-:W-:Y:S08]  /*0530*/  @!P1 BRA `(.L_x_6) ;  /* 0xfffffffc00a49947 */ /* 0x000ff0000383ffff */
.L_x_2:
[----:B------:R-:W-:Y:S05]  /*0540*/  BSYNC.RECONVERGENT B0 ;  /* 0x0000000000007941 */ /* 0x000fea0003800200 */
.L_x_1:
[----:B------:R-:W-:Y:S01]  /*0550*/  ISETP.NE.AND P1, PT, R4, RZ, PT ;  /* 0x000000ff0400720c */ /* 0x000fe20003f25270 */
[----:B------:R-:W0:Y:S01]  /*0560*/  S2UR UR5, SR_CgaCtaId ;  /* 0x00000000000579c3 */ /* 0x000e220000008800 */
[----:B------:R-:W-:Y:S01]  /*0570*/  UMOV UR4, 0x400 ;  /* 0x0000040000047882 */ /* 0x000fe20000000000 */
[----:B------:R-:W-:Y:S01]  /*0580*/  ISETP.GE.U32.AND P0, PT, R19, 0x2, PT ;  /* 0x000000021300780c */ /* 0x000fe20003f06070 */
[----:B------:R-:W-:-:S09]  /*0590*/  UIADD3 UR4, UPT, UPT, UR4, 0x4, URZ ;  /* 0x0000000404047890 */ /* 0x000fd2000fffe0ff */
[----:B------:R-:W1:Y:S01]  /*05a0*/  @!P1 S2R R2, SR_CgaCtaId ;  /* 0x0000000000029919 */ /* 0x000e620000008800 */
[----:B------:R-:W-:Y:S01]  /*05b0*/  @!P1 MOV R7, 0x400 ;  /* 0x0000040000079802 */ /* 0x000fe20000000f00 */
[----:B0-----:R-:W-:-:S06]  /*05c0*/  ULEA UR4, UR5, UR4, 0x18 ;  /* 0x0000000405047291 */ /* 0x001fcc000f8ec0ff */
[----:B------:R-:W-:-:S05]  /*05d0*/  LEA R0, R4, UR4, 0x2 ;  /* 0x0000000404007c11 */ /* 0x000fca000f8e10ff */
[----:B------:R0:W-:Y:S01]  /*05e0*/  STS [R0], R5 ;  /* 0x0000000500007388 */ /* 0x0001e20000000800 */
[----:B-1----:R-:W-:Y:S01]  /*05f0*/  @!P1 LEA R7, R2, R7, 0x18 ;  /* 0x0000000702079211 */ /* 0x002fe200078ec0ff */
[----:B------:R-:W-:Y:S06]  /*0600*/  BAR.SYNC.DEFER_BLOCKING 0x0 ;  /* 0x0000000000007b1d */ /* 0x000fec0000010000 */
[----:B0-----:R-:W-:Y:S05]  /*0610*/  @!P0 BRA `(.L_x_7) ;  /* 0x0000000000308947 */ /* 0x001fea0003800000 */
[----:B------:R-:W-:-:S07]  /*0620*/  IMAD.MOV.U32 R2, RZ, RZ, R19 ;  /* 0x000000ffff027224 */ /* 0x000fce00078e0013 */
.L_x_8:
[----:B------:R-:W-:-:S04]  /*0630*/  SHF.R.U32.HI R9, RZ, 0x1, R2 ;  /* 0x00000001ff097819 */ /* 0x000fc80000011602 */
[----:B------:R-:W-:-:S13]  /*0640*/  ISETP.GE.U32.AND P0, PT, R4, R9, PT ;  /* 0x000000090400720c */ /* 0x000fda0003f06070 */
[----:B------:R-:W-:Y:S01]  /*0650*/  @!P0 IMAD R5, R9, 0x4, R0 ;  /* 0x0000000409058824 */ /* 0x000fe200078e0200 */
[----:B------:R-:W-:Y:S04]  /*0660*/  @!P0 LDS R3, [R0] ;  /* 0x0000000000038984 */ /* 0x000fe80000000800 */
[----:B------:R-:W0:Y:S02]  /*0670*/  @!P0 LDS R6, [R5] ;  /* 0x0000000005068984 */ /* 0x000e240000000800 */
[----:B0-----:R-:W-:-:S05]  /*0680*/  @!P0 FMNMX R3, R3, R6, !PT ;  /* 0x0000000603038209 */ /* 0x001fca0007800000 */
[----:B------:R0:W-:Y:S01]  /*0690*/  @!P0 STS [R0], R3 ;  /* 0x0000000300008388 */ /* 0x0001e20000000800 */
[----:B------:R-:W-:Y:S01]  /*06a0*/  BAR.SYNC.DEFER_BLOCKING 0x0 ;  /* 0x0000000000007b1d */ /* 0x000fe20000010000 */
[----:B------:R-:W-:Y:S02]  /*06b0*/  ISETP.GT.U32.AND P0, PT, R2, 0x3, PT ;  /* 0x000000030200780c */ /* 0x000fe40003f04070 */
[----:B------:R-:W-:-:S11]  /*06c0*/  MOV R2, R9 ;  /* 0x0000000900027202 */ /* 0x000fd60000000f00 */
[----:B0-----:R-:W-:Y:S05]  /*06d0*/  @P0 BRA `(.L_x_8) ;  /* 0xfffffffc00d40947 */ /* 0x001fea000383ffff */
.L_x_7:
[----:B------:R-:W0:Y:S01]  /*06e0*/  @!P1 LDS R2, [R7+0x4] ;  /* 0x0000040007029984 */ /* 0x000e220000000800 */
[----:B------:R-:W1:Y:S01]  /*06f0*/  LDC R5, c[0x0][0x388] ;  /* 0x0000e200ff057b82 */ /* 0x000e620000000800 */
[----:B------:R-:W-:Y:S01]  /*0700*/  BSSY.RECONVERGENT B0, `(.L_x_9) ;  /* 0x0000085000007945 */ /* 0x000fe20003800200 */
[----:B------:R-:W-:Y:S01]  /*0710*/  IMAD.MOV.U32 R13, RZ, RZ, RZ ;  /* 0x000000ffff0d7224 */ /* 0x000fe200078e00ff */
[----:B-1----:R-:W-:Y:S01]  /*0720*/  ISETP.GE.AND P0, PT, R4, R5, PT ;  /* 0x000000050400720c */ /* 0x002fe20003f06270 */
[----:B0-----:R0:W-:Y:S04]  /*0730*/  @!P1 STS [R7], R2 ;  /* 0x0000000207009388 */ /* 0x0011e80000000800 */
[----:B------:R-:W-:Y:S08]  /*0740*/  BAR.SYNC.DEFER_BLOCKING 0x0 ;  /* 0x0000000000007b1d */ /* 0x000ff00000010000 */
[----:B0-----:R-:W-:Y:S05]  /*0750*/  @P0 BRA `(.L_x_10) ;  /* 0x0000000400fc0947 */ /* 0x001fea0003800000 */
[----:B------:R-:W0:Y:S01]  /*0760*/  I2F.U32.RP R9, R19 ;  /* 0x0000001300097306 */ /* 0x000e220000209000 */
[----:B------:R-:W-:Y:S01]  /*0770*/  IMAD.IADD R8, R4, 0x1, R19 ;  /* 0x0000000104087824 */ /* 0x000fe200078e0213 */
[----:B------:R-:W-:Y:S01]  /*0780*/  ISETP.NE.U32.AND P2, PT, R19, RZ, PT ;  /* 0x000000ff1300720c */ /* 0x000fe20003f45070 */
[----:B------:R-:W1:Y:S01]  /*0790*/  S2UR UR5, SR_CgaCtaId ;  /* 0x00000000000579c3 */ /* 0x000e620000008800 */
[----:B------:R-:W-:Y:S01]  /*07a0*/  UMOV UR4, 0x400 ;  /* 0x0000040000047882 */ /* 0x000fe20000000000 */
[----:B------:R-:W-:Y:S01]  /*07b0*/  BSSY.RECONVERGENT B1, `(.L_x_11) ;  /* 0x0000039000017945 */ /* 0x000fe20003800200 */
[CC--:B------:R-:W-:Y:S01]  /*07c0*/  ISETP.GE.AND P0, PT, R8.reuse, R5.reuse, PT ;  /* 0x000000050800720c */ /* 0x0c0fe20003f06270 */
[----:B------:R-:W-:Y:S01]  /*07d0*/  IMAD.MOV.U32 R13, RZ, RZ, RZ ;  /* 0x000000ffff0d7224 */ /* 0x000fe200078e00ff */
[----:B------:R-:W-:Y:S02]  /*07e0*/  VIMNMX R6, PT, PT, R8, R5, !PT ;  /* 0x0000000508067248 */ /* 0x000fe40007fe0100 */
[----:B------:R-:W-:-:S02]  /*07f0*/  SEL R7, RZ, 0x1, P0 ;  /* 0x00000001ff077807 */ /* 0x000fc40000000000 */
[----:B------:R-:W-:Y:S02]  /*0800*/  MOV R14, R4 ;  /* 0x00000004000e7202 */ /* 0x000fe40000000f00 */
[----:B------:R-:W-:Y:S01]  /*0810*/  IADD3 R6, PT, PT, R6, -R8, -R7 ;  /* 0x8000000806067210 */ /* 0x000fe20007ffe807 */
[----:B0-----:R-:W0:Y:S01]  /*0820*/  MUFU.RCP R9, R9 ;  /* 0x0000000900097308 */ /* 0x001e220000001000 */
[----:B-1----:R-:W-:Y:S01]  /*0830*/  ULEA UR4, UR5, UR4, 0x18 ;  /* 0x0000000405047291 */ /* 0x002fe2000f8ec0ff */
[----:B0-----:R-:W-:-:S06]  /*0840*/  VIADD R2, R9, 0xffffffe ;  /* 0x0ffffffe09027836 */ /* 0x001fcc0000000000 */
[----:B------:R0:W1:Y:S02]  /*0850*/  F2I.FTZ.U32.TRUNC.NTZ R3, R2 ;  /* 0x0000000200037305 */ /* 0x000064000021f000 */
[----:B------:R-:W2:Y:S01]  /*0860*/  LDS R12, [UR4] ;  /* 0x00000004ff0c7984 */ /* 0x000ea20008000800 */
[----:B0-----:R-:W-:Y:S01]  /*0870*/  IMAD.MOV.U32 R2, RZ, RZ, RZ ;  /* 0x000000ffff027224 */ /* 0x001fe200078e00ff */
[----:B-1----:R-:W-:-:S05]  /*0880*/  IADD3 R10, PT, PT, RZ, -R3, RZ ;  /* 0x80000003ff0a7210 */ /* 0x002fca0007ffe0ff */
[----:B------:R-:W-:-:S04]  /*0890*/  IMAD R11, R10, R19, RZ ;  /* 0x000000130a0b7224 */ /* 0x000fc800078e02ff */
[----:B------:R-:W-:-:S06]  /*08a0*/  IMAD.HI.U32 R11, R3, R11, R2 ;  /* 0x0000000b030b7227 */ /* 0x000fcc00078e0002 */
[----:B------:R-:W-:-:S05]  /*08b0*/  IMAD.HI.U32 R2, R11, R6, RZ ;  /* 0x000000060b027227 */ /* 0x000fca00078e00ff */
[----:B------:R-:W-:-:S05]  /*08c0*/  IADD3 R3, PT, PT, -R2, RZ, RZ ;  /* 0x000000ff02037210 */ /* 0x000fca0007ffe1ff */
[----:B------:R-:W-:-:S05]  /*08d0*/  IMAD R6, R19, R3, R6 ;  /* 0x0000000313067224 */ /* 0x000fca00078e0206 */
        /* <DEDUP_REMOVED lines=9> */
[----:B------:R-:W-:-:S13]  /*0970*/  ISETP.NE.AND P0, PT, R2, 0x3, PT ;  /* 0x000000030200780c */ /* 0x000fda0003f05270 */
[----:B--2---:R-:W-:Y:S05]  /*0980*/  @!P0 BRA `(.L_x_12) ;  /* 0x00000000006c8947 */ /* 0x004fea0003800000 */
[----:B------:R-:W0:Y:S01]  /*0990*/  LDC.64 R2, c[0x0][0x380] ;  /* 0x0000e000ff027b82 */ /* 0x000e220000000a00 */
[----:B------:R-:W-:Y:S01]  /*09a0*/  VIADD R6, R6, 0x1 ;  /* 0x0000000106067836 */ /* 0x000fe20000000000 */
[----:B------:R-:W-:Y:S01]  /*09b0*/  MOV R14, R4 ;  /* 0x00000004000e7202 */ /* 0x000fe20000000f00 */
[----:B------:R-:W-:Y:S02]  /*09c0*/  IMAD R8, R5, UR8, R4 ;  /* 0x0000000805087c24 */ /* 0x000fe4000f8e0204 */
[----:B------:R-:W-:Y:S01]  /*09d0*/  IMAD.MOV.U32 R13, RZ, RZ, RZ ;  /* 0x000000ffff0d7224 */ /* 0x000fe200078e00ff */
[----:B------:R-:W-:-:S05]  /*09e0*/  LOP3.LUT R6, R6, 0x3, RZ, 0xc0, !PT ;  /* 0x0000000306067812 */ /* 0x000fca00078ec0ff */
[----:B------:R-:W-:-:S07]  /*09f0*/  IMAD.MOV R9, RZ, RZ, -R6 ;  /* 0x000000ffff097224 */ /* 0x000fce00078e0a06 */
.L_x_13:
[----:B01----:R-:W-:-:S05]  /*0a00*/  IMAD.WIDE R6, R8, 0x4, R2 ;  /* 0x0000000408067825 */ /* 0x003fca00078e0202 */
[----:B------:R-:W2:Y:S01]  /*0a10*/  LDG.E R11, desc[UR6][R6.64] ;  /* 0x00000006060b7981 */ /* 0x000ea2000c1e1900 */
[----:B------:R-:W-:Y:S02]  /*0a20*/  HFMA2 R15, -RZ, RZ, 3.7421875, 0 ;  /* 0x437c0000ff0f7431 */ /* 0x000fe400000001ff */
[----:B------:R-:W-:Y:S01]  /*0a30*/  IMAD.MOV.U32 R10, RZ, RZ, 0x3bbb989d ;  /* 0x3bbb989dff0a7424 */ /* 0x000fe200078e00ff */
[----:B------:R-:W-:Y:S01]  /*0a40*/  IADD3 R14, PT, PT, R19, R14, RZ ;  /* 0x0000000e130e7210 */ /* 0x000fe20007ffe0ff */
[----:B------:R-:W-:Y:S02]  /*0a50*/  VIADD R9, R9, 0x1 ;  /* 0x0000000109097836 */ /* 0x000fe40000000000 */
[----:B------:R-:W-:-:S03]  /*0a60*/  IMAD.IADD R8, R19, 0x1, R8 ;  /* 0x0000000113087824 */ /* 0x000fc600078e0208 */
[----:B------:R-:W-:Y:S01]  /*0a70*/  ISETP.NE.AND P0, PT, R9, RZ, PT ;  /* 0x000000ff0900720c */ /* 0x000fe20003f05270 */
[----:B--2---:R-:W-:-:S04]  /*0a80*/  FADD R11, -R12, R11 ;  /* 0x0000000b0c0b7221 */ /* 0x004fc80000000100 */
[----:B------:R-:W-:-:S04]  /*0a90*/  FFMA.SAT R10, R11, R10, 0.5 ;  /* 0x3f0000000b0a7423 */ /* 0x000fc8000000200a */
[----:B------:R-:W-:-:S04]  /*0aa0*/  FFMA.RM R10, R10, R15, 12582913 ;  /* 0x4b4000010a0a7423 */ /* 0x000fc8000000400f */
[C---:B------:R-:W-:Y:S01]  /*0ab0*/  FADD R16, R10.reuse, -12583039 ;  /* 0xcb40007f0a107421 */ /* 0x040fe20000000000 */
[----:B------:R-:W-:-:S03]  /*0ac0*/  IMAD.SHL.U32 R10, R10, 0x800000, RZ ;  /* 0x008000000a0a7824 */ /* 0x000fc600078e00ff */
[----:B------:R-:W-:-:S04]  /*0ad0*/  FFMA R16, R11, 1.4426950216293334961, -R16 ;  /* 0x3fb8aa3b0b107823 */ /* 0x000fc80000000810 */
[----:B------:R-:W-:-:S04]  /*0ae0*/  FFMA R16, R11, 1.925963033500011079e-08, R16 ;  /* 0x32a570600b107823 */ /* 0x000fc80000000010 */
[----:B------:R-:W0:Y:S02]  /*0af0*/  MUFU.EX2 R11, R16 ;  /* 0x00000010000b7308 */ /* 0x000e240000000800 */
[----:B0-----:R-:W-:-:S04]  /*0b00*/  FMUL R10, R10, R11 ;  /* 0x0000000b0a0a7220 */ /* 0x001fc80000400000 */
[----:B------:R-:W-:Y:S01]  /*0b10*/  FADD R13, R10, R13 ;  /* 0x0000000d0a0d7221 */ /* 0x000fe20000000000 */
[----:B------:R1:W-:Y:S01]  /*0b20*/  STG.E desc[UR6][R6.64], R10 ;  /* 0x0000000a06007986 */ /* 0x0003e2000c101906 */
[----:B------:R-:W-:Y:S05]  /*0b30*/  @P0 BRA `(.L_x_13) ;  /* 0xfffffffc00b00947 */ /* 0x000fea000383ffff */
.L_x_12:
[----:B------:R-:W-:Y:S05]  /*0b40*/  BSYNC.RECONVERGENT B1 ;  /* 0x0000000000017941 */ /* 0x000fea0003800200 */
.L_x_11:
[----:B------:R-:W-:Y:S05]  /*0b50*/  @!P1 BRA `(.L_x_10) ;  /* 0x0000000000fc9947 */ /* 0x000fea0003800000 */
[----:B------:R-:W0:Y:S01]  /*0b60*/  LDC.64 R2, c[0x0][0x380] ;  /* 0x0000e000ff027b82 */ /* 0x000e220000000a00 */
[----:B------:R-:W-:-:S07]  /*0b70*/  IMAD.SHL.U32 R15, R19, 0x4, RZ ;  /* 0x00000004130f7824 */ /* 0x000fce00078e00ff */
.L_x_14:
[----:B--2---:R-:W-:-:S04]  /*0b80*/  IMAD R11, R5, UR8, R14 ;  /* 0x00000008050b7c24 */ /* 0x004fc8000f8e020e */
[----:B01----:R-:W-:-:S05]  /*0b90*/  IMAD.WIDE R10, R11, 0x4, R2 ;  /* 0x000000040b0a7825 */ /* 0x003fca00078e0202 */
[----:B------:R-:W2:Y:S01]  /*0ba0*/  LDG.E R7, desc[UR6][R10.64] ;  /* 0x000000060a077981 */ /* 0x000ea2000c1e1900 */
[----:B------:R-:W-:Y:S01]  /*0bb0*/  MOV R16, 0x3bbb989d ;  /* 0x3bbb989d00107802 */ /* 0x000fe20000000f00 */
[----:B------:R-:W-:Y:S02]  /*0bc0*/  IMAD.MOV.U32 R17, RZ, RZ, 0x437c0000 ;  /* 0x437c0000ff117424 */ /* 0x000fe400078e00ff */
[----:B--2---:R-:W-:-:S04]  /*0bd0*/  FADD R7, -R12, R7 ;  /* 0x000000070c077221 */ /* 0x004fc80000000100 */
[----:B------:R-:W-:-:S04]  /*0be0*/  FFMA.SAT R6, R7, R16, 0.5 ;  /* 0x3f00000007067423 */ /* 0x000fc80000002010 */
[----:B------:R-:W-:-:S04]  /*0bf0*/  FFMA.RM R8, R6, R17, 12582913 ;  /* 0x4b40000106087423 */ /* 0x000fc80000004011 */
[C---:B------:R-:W-:Y:S01]  /*0c00*/  FADD R6, R8.reuse, -12583039 ;  /* 0xcb40007f08067421 */ /* 0x040fe20000000000 */
[----:B------:R-:W-:-:S03]  /*0c10*/  IMAD.SHL.U32 R18, R8, 0x800000, RZ ;  /* 0x0080000008127824 */ /* 0x000fc600078e00ff */
[----:B------:R-:W-:-:S04]  /*0c20*/  FFMA R6, R7, 1.4426950216293334961, -R6 ;  /* 0x3fb8aa3b07067823 */ /* 0x000fc80000000806 */
[----:B------:R-:W-:Y:S01]  /*0c30*/  FFMA R9, R7, 1.925963033500011079e-08, R6 ;  /* 0x32a5706007097823 */ /* 0x000fe20000000006 */
[----:B------:R-:W-:-:S04]  /*0c40*/  IADD3 R6, P0, PT, R15, R10, RZ ;  /* 0x0000000a0f067210 */ /* 0x000fc80007f1e0ff */
[----:B------:R-:W-:Y:S01]  /*0c50*/  IADD3.X R7, PT, PT, RZ, R11, RZ, P0, !PT ;  /* 0x0000000bff077210 */ /* 0x000fe200007fe4ff */
[----:B------:R-:W0:Y:S02]  /*0c60*/  MUFU.EX2 R9, R9 ;  /* 0x0000000900097308 */ /* 0x000e240000000800 */
[----:B0-----:R-:W-:-:S05]  /*0c70*/  FMUL R18, R18, R9 ;  /* 0x0000000912127220 */ /* 0x001fca0000400000 */
[----:B------:R0:W-:Y:S04]  /*0c80*/  STG.E desc[UR6][R10.64], R18 ;  /* 0x000000120a007986 */ /* 0x0001e8000c101906 */
[----:B------:R-:W2:Y:S02]  /*0c90*/  LDG.E R21, desc[UR6][R6.64] ;  /* 0x0000000606157981 */ /* 0x000ea4000c1e1900 */
[----:B--2---:R-:W-:-:S04]  /*0ca0*/  FADD R21, -R12, R21 ;  /* 0x000000150c157221 */ /* 0x004fc80000000100 */
[----:B------:R-:W-:-:S04]  /*0cb0*/  FFMA.SAT R8, R21, R16, 0.5 ;  /* 0x3f00000015087423 */ /* 0x000fc80000002010 */
[----:B------:R-:W-:-:S04]  /*0cc0*/  FFMA.RM R20, R8, R17, 12582913 ;  /* 0x4b40000108147423 */ /* 0x000fc80000004011 */
[----:B------:R-:W-:-:S04]  /*0cd0*/  FADD R8, R20, -12583039 ;  /* 0xcb40007f14087421 */ /* 0x000fc80000000000 */
[----:B------:R-:W-:-:S04]  /*0ce0*/  FFMA R8, R21, 1.4426950216293334961, -R8 ;  /* 0x3fb8aa3b15087823 */ /* 0x000fc80000000808 */
[----:B------:R-:W-:Y:S01]  /*0cf0*/  FFMA R22, R21, 1.925963033500011079e-08, R8 ;  /* 0x32a5706015167823 */ /* 0x000fe20000000008 */
[----:B------:R-:W-:Y:S01]  /*0d00*/  IADD3 R8, P0, PT, R15, R6, RZ ;  /* 0x000000060f087210 */ /* 0x000fe20007f1e0ff */
[----:B------:R-:W-:-:S04]  /*0d10*/  IMAD.SHL.U32 R21, R20, 0x800000, RZ ;  /* 0x0080000014157824 */ /* 0x000fc800078e00ff */
[----:B------:R-:W1:Y:S01]  /*0d20*/  MUFU.EX2 R22, R22 ;  /* 0x0000001600167308 */ /* 0x000e620000000800 */
[----:B------:R-:W-:Y:S02]  /*0d30*/  IMAD.X R9, RZ, RZ, R7, P0 ;  /* 0x000000ffff097224 */ /* 0x000fe400000e0607 */
[----:B-1----:R-:W-:-:S05]  /*0d40*/  FMUL R21, R21, R22 ;  /* 0x0000001615157220 */ /* 0x002fca0000400000 */
[----:B------:R1:W-:Y:S04]  /*0d50*/  STG.E desc[UR6][R6.64], R21 ;  /* 0x0000001506007986 */ /* 0x0003e8000c101906 */
[----:B0-----:R-:W2:Y:S02]  /*0d60*/  LDG.E R11, desc[UR6][R8.64] ;  /* 0x00000006080b7981 */ /* 0x001ea4000c1e1900 */
[----:B--2---:R-:W-:-:S04]  /*0d70*/  FADD R11, -R12, R11 ;  /* 0x0000000b0c0b7221 */ /* 0x004fc80000000100 */
[----:B------:R-:W-:-:S04]  /*0d80*/  FFMA.SAT R10, R11, R16, 0.5 ;  /* 0x3f0000000b0a7423 */ /* 0x000fc80000002010 */
[----:B------:R-:W-:-:S04]  /*0d90*/  FFMA.RM R20, R10, R17, 12582913 ;  /* 0x4b4000010a147423 */ /* 0x000fc80000004011 */
[C---:B------:R-:W-:Y:S01]  /*0da0*/  FADD R10, R20.reuse, -12583039 ;  /* 0xcb40007f140a7421 */ /* 0x040fe20000000000 */
[----:B------:R-:W-:-:S03]  /*0db0*/  SHF.L.U32 R20, R20, 0x17, RZ ;  /* 0x0000001714147819 */ /* 0x000fc600000006ff */
[----:B------:R-:W-:-:S04]  /*0dc0*/  FFMA R10, R11, 1.4426950216293334961, -R10 ;  /* 0x3fb8aa3b0b0a7823 */ /* 0x000fc8000000080a */
[----:B------:R-:W-:Y:S01]  /*0dd0*/  FFMA R22, R11, 1.925963033500011079e-08, R10 ;  /* 0x32a570600b167823 */ /* 0x000fe2000000000a */
[----:B------:R-:W-:-:S03]  /*0de0*/  IADD3 R10, P0, PT, R15, R8, RZ ;  /* 0x000000080f0a7210 */ /* 0x000fc60007f1e0ff */
[----:B------:R-:W1:Y:S02]  /*0df0*/  MUFU.EX2 R23, R22 ;  /* 0x0000001600177308 */ /* 0x000e640000000800 */
[----:B------:R-:W-:Y:S02]  /*0e00*/  IMAD.X R11, RZ, RZ, R9, P0 ;  /* 0x000000ffff0b7224 */ /* 0x000fe400000e0609 */
[----:B-1----:R-:W-:-:S05]  /*0e10*/  FMUL R7, R20, R23 ;  /* 0x0000001714077220 */ /* 0x002fca0000400000 */
[----:B------:R2:W-:Y:S04]  /*0e20*/  STG.E desc[UR6][R8.64], R7 ;  /* 0x0000000708007986 */ /* 0x0005e8000c101906 */
[----:B------:R-:W3:Y:S01]  /*0e30*/  LDG.E R23, desc[UR6][R10.64] ;  /* 0x000000060a177981 */ /* 0x000ee2000c1e1900 */
[----:B------:R-:W-:Y:S01]  /*0e40*/  IADD3 R14, PT, PT, R15, R14, RZ ;  /* 0x0000000e0f0e7210 */ /* 0x000fe20007ffe0ff */
[----:B------:R-:W-:-:S03]  /*0e50*/  FADD R18, R18, R13 ;  /* 0x0000000d12127221 */ /* 0x000fc60000000000 */
[----:B------:R-:W-:Y:S01]  /*0e60*/  ISETP.GE.AND P0, PT, R14, R5, PT ;  /* 0x000000050e00720c */ /* 0x000fe20003f06270 */
[----:B------:R-:W-:-:S04]  /*0e70*/  FADD R18, R18, R21 ;  /* 0x0000001512127221 */ /* 0x000fc80000000000 */
[----:B------:R-:W-:Y:S01]  /*0e80*/  FADD R18, R18, R7 ;  /* 0x0000000712127221 */ /* 0x000fe20000000000 */
[----:B---3--:R-:W-:-:S04]  /*0e90*/  FADD R23, -R12, R23 ;  /* 0x000000170c177221 */ /* 0x008fc80000000100 */
        /* <DEDUP_REMOVED lines=10> */
[----:B------:R-:W-:Y:S05]  /*0f40*/  @!P0 BRA `(.L_x_14) ;  /* 0xfffffffc000c8947 */ /* 0x000fea000383ffff */
.L_x_10:
[----:B------:R-:W-:Y:S05]  /*0f50*/  BSYNC.RECONVERGENT B0 ;  /* 0x0000000000007941 */ /* 0x000fea0003800200 */
.L_x_9:
[----:B------:R-:W-:Y:S01]  /*0f60*/  ISETP.NE.AND P0, PT, R4, RZ, PT ;  /* 0x000000ff0400720c */ /* 0x000fe20003f05270 */
[----:B------:R0:W-:Y:S01]  /*0f70*/  STS [R0], R13 ;  /* 0x0000000d00007388 */ /* 0x0001e20000000800 */
[----:B------:R-:W-:Y:S01]  /*0f80*/  BAR.SYNC.DEFER_BLOCKING 0x0 ;  /* 0x0000000000007b1d */ /* 0x000fe20000010000 */
[----:B------:R-:W-:-:S10]  /*0f90*/  ISETP.GE.U32.AND P1, PT, R19, 0x2, PT ;  /* 0x000000021300780c */ /* 0x000fd40003f26070 */
[----:B------:R-:W2:Y:S01]  /*0fa0*/  @!P0 S2R R3, SR_CgaCtaId ;  /* 0x0000000000038919 */ /* 0x000ea20000008800 */
[----:B------:R-:W-:-:S04]  /*0fb0*/  @!P0 MOV R2, 0x400 ;  /* 0x0000040000028802 */ /* 0x000fc80000000f00 */
[----:B--2---:R-:W-:Y:S01]  /*0fc0*/  @!P0 LEA R9, R3, R2, 0x18 ;  /* 0x0000000203098211 */ /* 0x004fe200078ec0ff */
[----:B0-----:R-:W-:Y:S06]  /*0fd0*/  @!P1 BRA `(.L_x_15) ;  /* 0x0000000000309947 */ /* 0x001fec0003800000 */
[----:B------:R-:W-:-:S07]  /*0fe0*/  IMAD.MOV.U32 R2, RZ, RZ, R19 ;  /* 0x000000ffff027224 */ /* 0x000fce00078e0013 */
.L_x_16:
[----:B-1----:R-:W-:-:S04]  /*0ff0*/  SHF.R.U32.HI R7, RZ, 0x1, R2 ;  /* 0x00000001ff077819 */ /* 0x002fc80000011602 */
[----:B------:R-:W-:-:S13]  /*1000*/  ISETP.GE.U32.AND P1, PT, R4, R7, PT ;  /* 0x000000070400720c */ /* 0x000fda0003f26070 */
[----:B------:R-:W-:Y:S01]  /*1010*/  @!P1 IMAD R3, R7, 0x4, R0 ;  /* 0x0000000407039824 */ /* 0x000fe200078e0200 */
[----:B------:R-:W-:Y:S05]  /*1020*/  @!P1 LDS R6, [R0] ;  /* 0x0000000000069984 */ /* 0x000fea0000000800 */
[----:B------:R-:W0:Y:S02]  /*1030*/  @!P1 LDS R3, [R3] ;  /* 0x0000000003039984 */ /* 0x000e240000000800 */
[----:B0-----:R-:W-:-:S05]  /*1040*/  @!P1 FADD R5, R3, R6 ;  /* 0x0000000603059221 */ /* 0x001fca0000000000 */
[----:B------:R0:W-:Y:S01]  /*1050*/  @!P1 STS [R0], R5 ;  /* 0x0000000500009388 */ /* 0x0001e20000000800 */
[----:B------:R-:W-:Y:S01]  /*1060*/  BAR.SYNC.DEFER_BLOCKING 0x0 ;  /* 0x0000000000007b1d */ /* 0x000fe20000010000 */
[----:B------:R-:W-:Y:S02]  /*1070*/  ISETP.GT.U32.AND P1, PT, R2, 0x3, PT ;  /* 0x000000030200780c */ /* 0x000fe40003f24070 */
[----:B------:R-:W-:-:S11]  /*1080*/  MOV R2, R7 ;  /* 0x0000000700027202 */ /* 0x000fd60000000f00 */
[----:B0-----:R-:W-:Y:S05]  /*1090*/  @P1 BRA `(.L_x_16) ;  /* 0xfffffffc00d41947 */ /* 0x001fea000383ffff */
.L_x_15:
[----:B------:R-:W0:Y:S01]  /*10a0*/  @!P0 LDS R0, [R9+0x4] ;  /* 0x0000040009008984 */ /* 0x000e220000000800 */
[----:B------:R-:W2:Y:S02]  /*10b0*/  LDC R5, c[0x0][0x388] ;  /* 0x0000e200ff057b82 */ /* 0x000ea40000000800 */
[----:B--2---:R-:W-:Y:S01]  /*10c0*/  ISETP.GE.AND P1, PT, R4, R5, PT ;  /* 0x000000050400720c */ /* 0x004fe20003f26270 */
[----:B0-----:R0:W-:Y:S05]  /*10d0*/  @!P0 STS [R9+0x404], R0 ;  /* 0x0004040009008388 */ /* 0x0011ea0000000800 */
[----:B------:R-:W-:Y:S07]  /*10e0*/  BAR.SYNC.DEFER_BLOCKING 0x0 ;  /* 0x0000000000007b1d */ /* 0x000fee0000010000 */
[----:B0-----:R-:W-:Y:S05]  /*10f0*/  @P1 EXIT ;  /* 0x000000000000194d */ /* 0x001fea0003800000 */
[----:B-1----:R-:W0:Y:S01]  /*1100*/  I2F.U32.RP R6, R19 ;  /* 0x0000001300067306 */ /* 0x002e220000209000 */
[----:B------:R-:W-:Y:S01]  /*1110*/  IADD3 R0, PT, PT, R4, R19, RZ ;  /* 0x0000001304007210 */ /* 0x000fe20007ffe0ff */
[----:B------:R-:W1:Y:S01]  /*1120*/  S2UR UR5, SR_CgaCtaId ;  /* 0x00000000000579c3 */ /* 0x000e620000008800 */
[----:B------:R-:W-:Y:S01]  /*1130*/  ISETP.NE.U32.AND P2, PT, R19, RZ, PT ;  /* 0x000000ff1300720c */ /* 0x000fe20003f45070 */
[----:B------:R-:W-:Y:S01]  /*1140*/  UMOV UR4, 0x400 ;  /* 0x0000040000047882 */ /* 0x000fe20000000000 */
[CC--:B------:R-:W-:Y:S01]  /*1150*/  ISETP.GE.AND P0, PT, R0.reuse, R5.reuse, PT ;  /* 0x000000050000720c */ /* 0x0c0fe20003f06270 */
[----:B------:R-:W-:Y:S01]  /*1160*/  BSSY.RECONVERGENT B0, `(.L_x_17) ;  /* 0x0000034000007945 */ /* 0x000fe20003800200 */
[----:B------:R-:W-:Y:S02]  /*1170*/  VIMNMX R7, PT, PT, R0, R5, !PT ;  /* 0x0000000500077248 */ /* 0x000fe40007fe0100 */
[----:B------:R-:W-:-:S04]  /*1180*/  SEL R17, RZ, 0x1, P0 ;  /* 0x00000001ff117807 */ /* 0x000fc80000000000 */
[----:B------:R-:W-:Y:S01]  /*1190*/  IADD3 R0, PT, PT, R7, -R0, -R17 ;  /* 0x8000000007007210 */ /* 0x000fe20007ffe811 */
[----:B0-----:R-:W0:Y:S01]  /*11a0*/  MUFU.RCP R6, R6 ;  /* 0x0000000600067308 */ /* 0x001e220000001000 */
[----:B-1----:R-:W-:Y:S01]  /*11b0*/  ULEA UR4, UR5, UR4, 0x18 ;  /* 0x0000000405047291 */ /* 0x002fe2000f8ec0ff */
[----:B0-----:R-:W-:-:S08]  /*11c0*/  VIADD R2, R6, 0xffffffe ;  /* 0x0ffffffe06027836 */ /* 0x001fd00000000000 */
[----:B------:R-:W0:Y:S01]  /*11d0*/  LDS R7, [UR4+0x404] ;  /* 0x00040404ff077984 */ /* 0x000e220008000800 */
[----:B------:R1:W2:Y:S02]  /*11e0*/  F2I.FTZ.U32.TRUNC.NTZ R3, R2 ;  /* 0x0000000200037305 */ /* 0x0002a4000021f000 */
[----:B-1----:R-:W-:Y:S02]  /*11f0*/  IMAD.MOV.U32 R2, RZ, RZ, RZ ;  /* 0x000000ffff027224 */ /* 0x002fe400078e00ff */
[----:B--2---:R-:W-:-:S04]  /*1200*/  IMAD.MOV R8, RZ, RZ, -R3 ;  /* 0x000000ffff087224 */ /* 0x004fc800078e0a03 */
[----:B------:R-:W-:-:S04]  /*1210*/  IMAD R9, R8, R19, RZ ;  /* 0x0000001308097224 */ /* 0x000fc800078e02ff */
[----:B------:R-:W-:-:S06]  /*1220*/  IMAD.HI.U32 R9, R3, R9, R2 ;  /* 0x0000000903097227 */ /* 0x000fcc00078e0002 */
[----:B------:R-:W-:-:S04]  /*1230*/  IMAD.HI.U32 R2, R9, R0, RZ ;  /* 0x0000000009027227 */ /* 0x000fc800078e00ff */
[----:B------:R-:W-:-:S04]  /*1240*/  IMAD.MOV R3, RZ, RZ, -R2 ;  /* 0x000000ffff037224 */ /* 0x000fc800078e0a02 */
[----:B------:R-:W-:-:S05]  /*1250*/  IMAD R0, R19, R3, R0 ;  /* 0x0000000313007224 */ /* 0x000fca00078e0200 */
[----:B------:R-:W-:-:S13]  /*1260*/  ISETP.GE.U32.AND P0, PT, R0, R19, PT ;  /* 0x000000130000720c */ /* 0x000fda0003f06070 */
[----:B------:R-:W-:Y:S01]  /*1270*/  @P0 IADD3 R0, PT, PT, R0, -R19, RZ ;  /* 0x8000001300000210 */ /* 0x000fe20007ffe0ff */
[----:B------:R-:W-:-:S03]  /*1280*/  @P0 VIADD R2, R2, 0x1 ;  /* 0x0000000102020836 */ /* 0x000fc60000000000 */
[----:B------:R-:W-:-:S13]  /*1290*/  ISETP.GE.U32.AND P1, PT, R0, R19, PT ;  /* 0x000000130000720c */ /* 0x000fda0003f26070 */
[----:B------:R-:W-:Y:S01]  /*12a0*/  @P1 VIADD R2, R2, 0x1 ;  /* 0x0000000102021836 */ /* 0x000fe20000000000 */
[----:B------:R-:W-:-:S04]  /*12b0*/  @!P2 LOP3.LUT R2, RZ, R19, RZ, 0x33, !PT ;  /* 0x00000013ff02a212 */ /* 0x000fc800078e33ff */
[----:B------:R-:W-:-:S04]  /*12c0*/  IADD3 R17, PT, PT, R17, R2, RZ ;  /* 0x0000000211117210 */ /* 0x000fc80007ffe0ff */
[----:B------:R-:W-:-:S04]  /*12d0*/  LOP3.LUT R0, R17, 0x3, RZ, 0xc0, !PT ;  /* 0x0000000311007812 */ /* 0x000fc800078ec0ff */
[----:B------:R-:W-:-:S13]  /*12e0*/  ISETP.NE.AND P0, PT, R0, 0x3, PT ;  /* 0x000000030000780c */ /* 0x000fda0003f05270 */
[----:B0-----:R-:W-:Y:S05]  /*12f0*/  @!P0 BRA `(.L_x_18) ;  /* 0x0000000000688947 */ /* 0x001fea0003800000 */
[----:B------:R-:W0:Y:S01]  /*1300*/  LDC.64 R14, c[0x0][0x380] ;  /* 0x0000e000ff0e7b82 */ /* 0x000e220000000a00 */
[----:B------:R-:W-:Y:S02]  /*1310*/  VIADD R0, R17, 0x1 ;  /* 0x0000000111007836 */ /* 0x000fe40000000000 */
[----:B------:R-:W-:-:S03]  /*1320*/  IMAD R16, R5, UR8, R4 ;  /* 0x0000000805107c24 */ /* 0x000fc6000f8e0204 */
[----:B------:R-:W-:-:S05]  /*1330*/  LOP3.LUT R0, R0, 0x3, RZ, 0xc0, !PT ;  /* 0x0000000300007812 */ /* 0x000fca00078ec0ff */
[----:B------:R-:W-:Y:S02]  /*1340*/  IMAD R4, R0, R19, R4 ;  /* 0x0000001300047224 */ /* 0x000fe400078e0204 */
[----:B------:R-:W-:-:S07]  /*1350*/  IMAD.MOV R13, RZ, RZ, -R0 ;  /* 0x000000ffff0d7224 */ /* 0x000fce00078e0a00 */
.L_x_21:
[----:B01----:R-:W-:-:S05]  /*1360*/  IMAD.WIDE R8, R16, 0x4, R14 ;  /* 0x0000000410087825 */ /* 0x003fca00078e020e */
[----:B------:R-:W2:Y:S01]  /*1370*/  LDG.E R3, desc[UR6][R8.64] ;  /* 0x0000000608037981 */ /* 0x000ea2000c1e1900 */
[----:B------:R-:W0:Y:S01]  /*1380*/  MUFU.RCP R0, R7 ;  /* 0x0000000700007308 */ /* 0x000e220000001000 */
[----:B------:R-:W-:Y:S01]  /*1390*/  IADD3 R13, PT, PT, R13, 0x1, RZ ;  /* 0x000000010d0d7810 */ /* 0x000fe20007ffe0ff */
[----:B------:R-:W-:Y:S03]  /*13a0*/  BSSY.RECONVERGENT B1, `(.L_x_19) ;  /* 0x000000c000017945 */ /* 0x000fe60003800200 */
[----:B------:R-:W-:Y:S01]  /*13b0*/  ISETP.NE.AND P2, PT, R13, RZ, PT ;  /* 0x000000ff0d00720c */ /* 0x000fe20003f45270 */
[----:B0-----:R-:W-:-:S04]  /*13c0*/  FFMA R5, -R7, R0, 1 ;  /* 0x3f80000007057423 */ /* 0x001fc80000000100 */
[----:B------:R-:W-:Y:S01]  /*13d0*/  FFMA R0, R0, R5, R0 ;  /* 0x0000000500007223 */ /* 0x000fe20000000000 */
[----:B--2---:R-:W0:Y:S03]  /*13e0*/  FCHK P0, R3, R7 ;  /* 0x0000000703007302 */ /* 0x004e260000000000 */
[----:B------:R-:W-:-:S04]  /*13f0*/  FFMA R5, R3, R0, RZ ;  /* 0x0000000003057223 */ /* 0x000fc800000000ff */
[----:B------:R-:W-:-:S04]  /*1400*/  FFMA R2, -R7, R5, R3 ;  /* 0x0000000507027223 */ /* 0x000fc80000000103 */
[----:B------:R-:W-:Y:S01]  /*1410*/  FFMA R5, R0, R2, R5 ;  /* 0x0000000200057223 */ /* 0x000fe20000000005 */
[----:B0-----:R-:W-:Y:S06]  /*1420*/  @!P0 BRA `(.L_x_20) ;  /* 0x00000000000c8947 */ /* 0x001fec0003800000 */
[----:B------:R-:W-:Y:S01]  /*1430*/  IMAD.MOV.U32 R0, RZ, RZ, R7 ;  /* 0x000000ffff007224 */ /* 0x000fe200078e0007 */
[----:B------:R-:W-:-:S07]  /*1440*/  MOV R2, 0x1460 ;  /* 0x0000146000027802 */ /* 0x000fce0000000f00 */
[----:B------:R-:W-:Y:S05]  /*1450*/  CALL.REL.NOINC `($__internal_0_$__cuda_sm3x_div_rn_noftz_f32_slowpath) ;  /* 0x0000000400647944 */ /* 0x000fea0003c00000 */
.L_x_20:
[----:B------:R-:W-:Y:S05]  /*1460*/  BSYNC.RECONVERGENT B1 ;  /* 0x0000000000017941 */ /* 0x000fea0003800200 */
.L_x_19:
[----:B------:R1:W-:Y:S01]  /*1470*/  STG.E desc[UR6][R8.64], R5 ;  /* 0x0000000508007986 */ /* 0x0003e2000c101906 */
[----:B------:R-:W-:Y:S01]  /*1480*/  IADD3 R16, PT, PT, R19, R16, RZ ;  /* 0x0000001013107210 */ /* 0x000fe20007ffe0ff */
[----:B------:R-:W-:Y:S06]  /*1490*/  @P2 BRA `(.L_x_21) ;  /* 0xfffffffc00b02947 */ /* 0x000fec000383ffff */
.L_x_18:
[----:B------:R-:W-:Y:S05]  /*14a0*/  BSYNC.RECONVERGENT B0 ;  /* 0x0000000000007941 */ /* 0x000fea0003800200 */
.L_x_17:
[----:B------:R-:W-:-:S13]  /*14b0*/  ISETP.GE.U32.AND P0, PT, R17, 0x3, PT ;  /* 0x000000031100780c */ /* 0x000fda0003f06070 */
[----:B------:R-:W-:Y:S05]  /*14c0*/  @!P0 EXIT ;  /* 0x000000000000894d */ /* 0x000fea0003800000 */
[----:B------:R-:W0:Y:S01]  /*14d0*/  LDC R13, c[0x0][0x388] ;  /* 0x0000e200ff0d7b82 */ /* 0x000e220000000800 */
[----:B------:R-:W-:Y:S01]  /*14e0*/  IMAD.SHL.U32 R19, R19, 0x4, RZ ;  /* 0x0000000413137824 */ /* 0x000fe200078e00ff */
[----:B------:R-:W2:Y:S06]  /*14f0*/  LDCU UR4, c[0x0][0x388] ;  /* 0x00007100ff0477ac */ /* 0x000eac0008000800 */
[----:B-1----:R-:W1:Y:S02]  /*1500*/  LDC.64 R8, c[0x0][0x380] ;  /* 0x0000e000ff087b82 */ /* 0x002e640000000a00 */
.L_x_30:
[----:B0-----:R-:W-:-:S04]  /*1510*/  IMAD R15, R13, UR8, R4 ;  /* 0x000000080d0f7c24 */ /* 0x001fc8000f8e0204 */
[----:B-1----:R-:W-:-:S05]  /*1520*/  IMAD.WIDE R14, R15, 0x4, R8 ;  /* 0x000000040f0e7825 */ /* 0x002fca00078e0208 */
[----:B------:R-:W3:Y:S01]  /*1530*/  LDG.E R6, desc[UR6][R14.64] ;  /* 0x000000060e067981 */ /* 0x000ee2000c1e1900 */
[----:B------:R-:W0:Y:S01]  /*1540*/  MUFU.RCP R0, R7 ;  /* 0x0000000700007308 */ /* 0x000e220000001000 */
[----:B------:R-:W-:Y:S01]  /*1550*/  BSSY.RECONVERGENT B0, `(.L_x_22) ;  /* 0x000000d000007945 */ /* 0x000fe20003800200 */
[----:B0-----:R-:W-:-:S04]  /*1560*/  FFMA R3, -R7, R0, 1 ;  /* 0x3f80000007037423 */ /* 0x001fc80000000100 */
[----:B------:R-:W-:Y:S02]  /*1570*/  FFMA R0, R0, R3, R0 ;  /* 0x0000000300007223 */ /* 0x000fe40000000000 */
[----:B---3--:R-:W0:Y:S02]  /*1580*/  FCHK P0, R6, R7 ;  /* 0x0000000706007302 */ /* 0x008e240000000000 */
[----:B------:R-:W-:-:S04]  /*1590*/  FFMA R2, R0, R6, RZ ;  /* 0x0000000600027223 */ /* 0x000fc800000000ff */
[----:B------:R-:W-:-:S04]  /*15a0*/  FFMA R3, -R7, R2, R6 ;  /* 0x0000000207037223 */ /* 0x000fc80000000106 */
[----:B------:R-:W-:Y:S01]  /*15b0*/  FFMA R3, R0, R3, R2 ;  /* 0x0000000300037223 */ /* 0x000fe20000000002 */
[----:B0-----:R-:W-:Y:S06]  /*15c0*/  @!P0 BRA `(.L_x_23) ;  /* 0x0000000000148947 */ /* 0x001fec0003800000 */
[----:B------:R-:W-:Y:S01]  /*15d0*/  MOV R3, R6 ;  /* 0x0000000600037202 */ /* 0x000fe20000000f00 */
[----:B------:R-:W-:Y:S01]  /*15e0*/  IMAD.MOV.U32 R0, RZ, RZ, R7 ;  /* 0x000000ffff007224 */ /* 0x000fe200078e0007 */
[----:B------:R-:W-:-:S07]  /*15f0*/  MOV R2, 0x1610 ;  /* 0x0000161000027802 */ /* 0x000fce0000000f00 */
[----:B--2---:R-:W-:Y:S05]  /*1600*/  CALL.REL.NOINC `($__internal_0_$__cuda_sm3x_div_rn_noftz_f32_slowpath) ;  /* 0x0000000000f87944 */ /* 0x004fea0003c00000 */
[----:B------:R-:W-:-:S07]  /*1610*/  MOV R3, R5 ;  /* 0x0000000500037202 */ /* 0x000fce0000000f00 */
.L_x_23:
[----:B--2---:R-:W-:Y:S05]  /*1620*/  BSYNC.RECONVERGENT B0 ;  /* 0x0000000000007941 */ /* 0x004fea0003800200 */
.L_x_22:
[----:B------:R-:W-:Y:S01]  /*1630*/  IADD3 R16, P0, PT, R19, R14, RZ ;  /* 0x0000000e13107210 */ /* 0x000fe20007f1e0ff */
[----:B------:R0:W-:Y:S04]  /*1640*/  STG.E desc[UR6][R14.64], R3 ;  /* 0x000000030e007986 */ /* 0x0001e8000c101906 */
[----:B------:R-:W-:-:S05]  /*1650*/  IMAD.X R17, RZ, RZ, R15, P0 ;  /* 0x000000ffff117224 */ /* 0x000fca00000e060f */
[----:B------:R-:W2:Y:S01]  /*1660*/  LDG.E R6, desc[UR6][R16.64] ;  /* 0x0000000610067981 */ /* 0x000ea2000c1e1900 */
[----:B------:R-:W1:Y:S01]  /*1670*/  MUFU.RCP R0, R7 ;  /* 0x0000000700007308 */ /* 0x000e620000001000 */
[----:B------:R-:W-:Y:S01]  /*1680*/  BSSY.RECONVERGENT B0, `(.L_x_24) ;  /* 0x000000c000007945 */ /* 0x000fe20003800200 */
[----:B-1----:R-:W-:-:S04]  /*1690*/  FFMA R5, -R7, R0, 1 ;  /* 0x3f80000007057423 */ /* 0x002fc80000000100 */
[----:B------:R-:W-:Y:S02]  /*16a0*/  FFMA R0, R0, R5, R0 ;  /* 0x0000000500007223 */ /* 0x000fe40000000000 */
[----:B--2---:R-:W1:Y:S02]  /*16b0*/  FCHK P0, R6, R7 ;  /* 0x0000000706007302 */ /* 0x004e640000000000 */
[----:B------:R-:W-:-:S04]  /*16c0*/  FFMA R2, R0, R6, RZ ;  /* 0x0000000600027223 */ /* 0x000fc800000000ff */
[----:B------:R-:W-:-:S04]  /*16d0*/  FFMA R5, -R7, R2, R6 ;  /* 0x0000000207057223 */ /* 0x000fc80000000106 */
[----:B------:R-:W-:Y:S01]  /*16e0*/  FFMA R5, R0, R5, R2 ;  /* 0x0000000500057223 */ /* 0x000fe20000000002 */
[----:B01----:R-:W-:Y:S06]  /*16f0*/  @!P0 BRA `(.L_x_25) ;  /* 0x0000000000108947 */ /* 0x003fec0003800000 */
[----:B------:R-:W-:Y:S01]  /*1700*/  MOV R3, R6 ;  /* 0x0000000600037202 */ /* 0x000fe20000000f00 */
[----:B------:R-:W-:Y:S01]  /*1710*/  IMAD.MOV.U32 R0, RZ, RZ, R7 ;  /* 0x000000ffff007224 */ /* 0x000fe200078e0007 */
[----:B------:R-:W-:-:S07]  /*1720*/  MOV R2, 0x1740 ;  /* 0x0000174000027802 */ /* 0x000fce0000000f00 */
[----:B------:R-:W-:Y:S05]  /*1730*/  CALL.REL.NOINC `($__internal_0_$__cuda_sm3x_div_rn_noftz_f32_slowpath) ;  /* 0x0000000000ac7944 */ /* 0x000fea0003c00000 */
.L_x_25:
[----:B------:R-:W-:Y:S05]  /*1740*/  BSYNC.RECONVERGENT B0 ;  /* 0x0000000000007941 */ /* 0x000fea0003800200 */
.L_x_24:
[----:B------:R-:W-:Y:S01]  /*1750*/  IADD3 R14, P0, PT, R19, R16, RZ ;  /* 0x00000010130e7210 */ /* 0x000fe20007f1e0ff */
[----:B------:R0:W-:Y:S03]  /*1760*/  STG.E desc[UR6][R16.64], R5 ;  /* 0x0000000510007986 */ /* 0x0001e6000c101906 */
[----:B------:R-:W-:-:S05]  /*1770*/  IADD3.X R15, PT, PT, RZ, R17, RZ, P0, !PT ;  /* 0x00000011ff0f7210 */ /* 0x000fca00007fe4ff */
        /* <DEDUP_REMOVED lines=10> */
[----:B------:R-:W-:Y:S01]  /*1820*/  IMAD.MOV.U32 R3, RZ, RZ, R6 ;  /* 0x000000ffff037224 */ /* 0x000fe200078e0006 */
[----:B------:R-:W-:Y:S02]  /*1830*/  MOV R0, R7 ;  /* 0x0000000700007202 */ /* 0x000fe40000000f00 */
[----:B------:R-:W-:-:S07]  /*1840*/  MOV R2, 0x1860 ;  /* 0x0000186000027802 */ /* 0x000fce0000000f00 */
[----:B------:R-:W-:Y:S05]  /*1850*/  CALL.REL.NOINC `($__internal_0_$__cuda_sm3x_div_rn_noftz_f32_slowpath) ;  /* 0x0000000000647944 */ /* 0x000fea0003c00000 */
[----:B------:R-:W-:-:S07]  /*1860*/  IMAD.MOV.U32 R3, RZ, RZ, R5 ;  /* 0x000000ffff037224 */ /* 0x000fce00078e0005 */
.L_x_27:
[----:B------:R-:W-:Y:S05]  /*1870*/  BSYNC.RECONVERGENT B0 ;  /* 0x0000000000007941 */ /* 0x000fea0003800200 */
.L_x_26:
        /* <DEDUP_REMOVED lines=17> */
.L_x_29:
[----:B------:R-:W-:Y:S05]  /*1990*/  BSYNC.RECONVERGENT B0 ;  /* 0x0000000000007941 */ /* 0x000fea0003800200 */
.L_x_28:
[----:B------:R3:W-:Y:S01]  /*19a0*/  STG.E desc[UR6][R16.64], R5 ;  /* 0x0000000510007986 */ /* 0x0007e2000c101906 */
[----:B------:R-:W-:-:S05]  /*19b0*/  IMAD.IADD R4, R19, 0x1, R4 ;  /* 0x0000000113047824 */ /* 0x000fca00078e0204 */
[----:B------:R-:W-:-:S13]  /*19c0*/  ISETP.GE.AND P0, PT, R4, UR4, PT ;  /* 0x0000000404007c0c */ /* 0x000fda000bf06270 */
[----:B---3--:R-:W-:Y:S05]  /*19d0*/  @!P0 BRA `(.L_x_30) ;  /* 0xfffffff800cc8947 */ /* 0x008fea000383ffff */
[----:B------:R-:W-:Y:S05]  /*19e0*/  EXIT ;  /* 0x000000000000794d */ /* 0x000fea0003800000 */
        .weak           $__internal_0_$__cuda_sm3x_div_rn_noftz_f32_slowpath
        .type           $__internal_0_$__cuda_sm3x_div_rn_noftz_f32_slowpath,@function
        .size           $__internal_0_$__cuda_sm3x_div_rn_noftz_f32_slowpath,(.L_x_59 - $__internal_0_$__cuda_sm3x_div_rn_noftz_f32_slowpath)
$__internal_0_$__cuda_sm3x_div_rn_noftz_f32_slowpath:
[----:B------:R-:W-:Y:S01]  /*19f0*/  SHF.R.U32.HI R5, RZ, 0x17, R0 ;  /* 0x00000017ff057819 */ /* 0x000fe20000011600 */
[----:B------:R-:W-:Y:S01]  /*1a00*/  BSSY.RECONVERGENT B2, `(.L_x_31) ;  /* 0x0000062000027945 */ /* 0x000fe20003800200 */
[----:B------:R-:W-:Y:S02]  /*1a10*/  SHF.R.U32.HI R10, RZ, 0x17, R3 ;  /* 0x00000017ff0a7819 */ /* 0x000fe40000011603 */
[----:B------:R-:W-:Y:S02]  /*1a20*/  LOP3.LUT R5, R5, 0xff, RZ, 0xc0, !PT ;  /* 0x000000ff05057812 */ /* 0x000fe400078ec0ff */
[----:B------:R-:W-:Y:S02]  /*1a30*/  LOP3.LUT R10, R10, 0xff, RZ, 0xc0, !PT ;  /* 0x000000ff0a0a7812 */ /* 0x000fe400078ec0ff */
[----:B------:R-:W-:-:S03]  /*1a40*/  IADD3 R11, PT, PT, R5, -0x1, RZ ;  /* 0xffffffff050b7810 */ /* 0x000fc60007ffe0ff */
[----:B------:R-:W-:Y:S01]  /*1a50*/  VIADD R12, R10, 0xffffffff ;  /* 0xffffffff0a0c7836 */ /* 0x000fe20000000000 */
[----:B------:R-:W-:-:S04]  /*1a60*/  ISETP.GT.U32.AND P0, PT, R11, 0xfd, PT ;  /* 0x000000fd0b00780c */ /* 0x000fc80003f04070 */
[----:B------:R-:W-:-:S13]  /*1a70*/  ISETP.GT.U32.OR P0, PT, R12, 0xfd, P0 ;  /* 0x000000fd0c00780c */ /* 0x000fda0000704470 */
[----:B------:R-:W-:Y:S01]  /*1a80*/  @!P0 MOV R6, RZ ;  /* 0x000000ff00068202 */ /* 0x000fe20000000f00 */
[----:B------:R-:W-:Y:S06]  /*1a90*/  @!P0 BRA `(.L_x_32) ;  /* 0x00000000005c8947 */ /* 0x000fec0003800000 */
[----:B------:R-:W-:Y:S02]  /*1aa0*/  FSETP.GTU.FTZ.AND P0, PT, |R3|, +INF , PT ;  /* 0x7f8000000300780b */ /* 0x000fe40003f1c200 */
[----:B------:R-:W-:-:S04]  /*1ab0*/  FSETP.GTU.FTZ.AND P1, PT, |R0|, +INF , PT ;  /* 0x7f8000000000780b */ /* 0x000fc80003f3c200 */
[----:B------:R-:W-:-:S13]  /*1ac0*/  PLOP3.LUT P0, PT, P0, P1, PT, 0xf8, 0x8f ;  /* 0x00000000008f781c */ /* 0x000fda0000703f70 */
[----:B------:R-:W-:Y:S05]  /*1ad0*/  @P0 BRA `(.L_x_33) ;  /* 0x00000004004c0947 */ /* 0x000fea0003800000 */
[----:B------:R-:W-:-:S13]  /*1ae0*/  LOP3.LUT P0, RZ, R0, 0x7fffffff, R3, 0xc8, !PT ;  /* 0x7fffffff00ff7812 */ /* 0x000fda000780c803 */
[----:B------:R-:W-:Y:S05]  /*1af0*/  @!P0 BRA `(.L_x_34) ;  /* 0x00000004003c8947 */ /* 0x000fea0003800000 */
[C---:B------:R-:W-:Y:S02]  /*1b00*/  FSETP.NEU.FTZ.AND P3, PT, |R3|.reuse, +INF , PT ;  /* 0x7f8000000300780b */ /* 0x040fe40003f7d200 */
[----:B------:R-:W-:Y:S02]  /*1b10*/  FSETP.NEU.FTZ.AND P1, PT, |R0|, +INF , PT ;  /* 0x7f8000000000780b */ /* 0x000fe40003f3d200 */
[----:B------:R-:W-:-:S11]  /*1b20*/  FSETP.NEU.FTZ.AND P0, PT, |R3|, +INF , PT ;  /* 0x7f8000000300780b */ /* 0x000fd60003f1d200 */
[----:B------:R-:W-:Y:S05]  /*1b30*/  @!P1 BRA !P3, `(.L_x_34) ;  /* 0x00000004002c9947 */ /* 0x000fea0005800000 */
[----:B------:R-:W-:-:S04]  /*1b40*/  LOP3.LUT P3, RZ, R3, 0x7fffffff, RZ, 0xc0, !PT ;  /* 0x7fffffff03ff7812 */ /* 0x000fc8000786c0ff */
[----:B------:R-:W-:-:S13]  /*1b50*/  PLOP3.LUT P1, PT, P1, P3, PT, 0x2f, 0xf2 ;  /* 0x0000000000f2781c */ /* 0x000fda0000f26577 */
[----:B------:R-:W-:Y:S05]  /*1b60*/  @P1 BRA `(.L_x_35) ;  /* 0x0000000400181947 */ /* 0x000fea0003800000 */
[----:B------:R-:W-:-:S04]  /*1b70*/  LOP3.LUT P1, RZ, R0, 0x7fffffff, RZ, 0xc0, !PT ;  /* 0x7fffffff00ff7812 */ /* 0x000fc8000782c0ff */
[----:B------:R-:W-:-:S13]  /*1b80*/  PLOP3.LUT P0, PT, P0, P1, PT, 0x2f, 0xf2 ;  /* 0x0000000000f2781c */ /* 0x000fda0000702577 */
[----:B------:R-:W-:Y:S05]  /*1b90*/  @P0 BRA `(.L_x_36) ;  /* 0x0000000400000947 */ /* 0x000fea0003800000 */
[----:B------:R-:W-:Y:S02]  /*1ba0*/  ISETP.GE.AND P0, PT, R12, RZ, PT ;  /* 0x000000ff0c00720c */ /* 0x000fe40003f06270 */
[----:B------:R-:W-:-:S11]  /*1bb0*/  ISETP.GE.AND P1, PT, R11, RZ, PT ;  /* 0x000000ff0b00720c */ /* 0x000fd60003f26270 */
[----:B------:R-:W-:Y:S01]  /*1bc0*/  @P0 IMAD.MOV.U32 R6, RZ, RZ, RZ ;  /* 0x000000ffff060224 */ /* 0x000fe200078e00ff */
[----:B------:R-:W-:Y:S01]  /*1bd0*/  @!P0 MOV R6, 0xffffffc0 ;  /* 0xffffffc000068802 */ /* 0x000fe20000000f00 */
[----:B------:R-:W-:Y:S01]  /*1be0*/  @!P0 FFMA R3, R3, 1.84467440737095516160e+19, RZ ;  /* 0x5f80000003038823 */ /* 0x000fe200000000ff */
[----:B------:R-:W-:-:S03]  /*1bf0*/  @!P1 FFMA R0, R0, 1.84467440737095516160e+19, RZ ;  /* 0x5f80000000009823 */ /* 0x000fc600000000ff */
[----:B------:R-:W-:-:S07]  /*1c00*/  @!P1 VIADD R6, R6, 0x40 ;  /* 0x0000004006069836 */ /* 0x000fce0000000000 */
.L_x_32:
[----:B------:R-:W-:Y:S01]  /*1c10*/  LEA R11, R5, 0xc0800000, 0x17 ;  /* 0xc0800000050b7811 */ /* 0x000fe200078eb8ff */
[----:B------:R-:W-:Y:S01]  /*1c20*/  VIADD R10, R10, 0xffffff81 ;  /* 0xffffff810a0a7836 */ /* 0x000fe20000000000 */
[----:B------:R-:W-:Y:S02]  /*1c30*/  BSSY.RECONVERGENT B3, `(.L_x_37) ;  /* 0x0000035000037945 */ /* 0x000fe40003800200 */
[----:B------:R-:W-:Y:S01]  /*1c40*/  IADD3 R18, PT, PT, -R11, R0, RZ ;  /* 0x000000000b127210 */ /* 0x000fe20007ffe1ff */
[C---:B------:R-:W-:Y:S01]  /*1c50*/  IMAD R0, R10.reuse, -0x800000, R3 ;  /* 0xff8000000a007824 */ /* 0x040fe200078e0203 */
[----:B------:R-:W-:Y:S02]  /*1c60*/  IADD3 R5, PT, PT, R10, 0x7f, -R5 ;  /* 0x0000007f0a057810 */ /* 0x000fe40007ffe805 */
[----:B------:R-:W0:Y:S01]  /*1c70*/  MUFU.RCP R12, R18 ;  /* 0x00000012000c7308 */ /* 0x000e220000001000 */
[----:B------:R-:W-:Y:S01]  /*1c80*/  FADD.FTZ R11, -R18, -RZ ;  /* 0x800000ff120b7221 */ /* 0x000fe20000010100 */
[----:B------:R-:W-:-:S03]  /*1c90*/  IADD3 R5, PT, PT, R5, R6, RZ ;  /* 0x0000000605057210 */ /* 0x000fc60007ffe0ff */
[----:B0-----:R-:W-:-:S04]  /*1ca0*/  FFMA R21, R12, R11, 1 ;  /* 0x3f8000000c157423 */ /* 0x001fc8000000000b */
[----:B------:R-:W-:-:S04]  /*1cb0*/  FFMA R21, R12, R21, R12 ;  /* 0x000000150c157223 */ /* 0x000fc8000000000c */
[----:B------:R-:W-:-:S04]  /*1cc0*/  FFMA R12, R0, R21, RZ ;  /* 0x00000015000c7223 */ /* 0x000fc800000000ff */
[----:B------:R-:W-:-:S04]  /*1cd0*/  FFMA R3, R11, R12, R0 ;  /* 0x0000000c0b037223 */ /* 0x000fc80000000000 */
[----:B------:R-:W-:-:S04]  /*1ce0*/  FFMA R12, R21, R3, R12 ;  /* 0x00000003150c7223 */ /* 0x000fc8000000000c */
[----:B------:R-:W-:-:S04]  /*1cf0*/  FFMA R11, R11, R12, R0 ;  /* 0x0000000c0b0b7223 */ /* 0x000fc80000000000 */
[----:B------:R-:W-:-:S05]  /*1d00*/  FFMA R0, R21, R11, R12 ;  /* 0x0000000b15007223 */ /* 0x000fca000000000c */
[----:B------:R-:W-:-:S04]  /*1d10*/  SHF.R.U32.HI R3, RZ, 0x17, R0 ;  /* 0x00000017ff037819 */ /* 0x000fc80000011600 */
[----:B------:R-:W-:-:S05]  /*1d20*/  LOP3.LUT R6, R3, 0xff, RZ, 0xc0, !PT ;  /* 0x000000ff03067812 */ /* 0x000fca00078ec0ff */
[----:B------:R-:W-:-:S05]  /*1d30*/  IMAD.IADD R3, R6, 0x1, R5 ;  /* 0x0000000106037824 */ /* 0x000fca00078e0205 */
[----:B------:R-:W-:-:S04]  /*1d40*/  IADD3 R6, PT, PT, R3, -0x1, RZ ;  /* 0xffffffff03067810 */ /* 0x000fc80007ffe0ff */
[----:B------:R-:W-:-:S13]  /*1d50*/  ISETP.GE.U32.AND P0, PT, R6, 0xfe, PT ;  /* 0x000000fe0600780c */ /* 0x000fda0003f06070 */
[----:B------:R-:W-:Y:S05]  /*1d60*/  @!P0 BRA `(.L_x_38) ;  /* 0x0000000000808947 */ /* 0x000fea0003800000 */
[----:B------:R-:W-:-:S13]  /*1d70*/  ISETP.GT.AND P0, PT, R3, 0xfe, PT ;  /* 0x000000fe0300780c */ /* 0x000fda0003f04270 */
[----:B------:R-:W-:Y:S05]  /*1d80*/  @P0 BRA `(.L_x_39) ;  /* 0x00000000006c0947 */ /* 0x000fea0003800000 */
[----:B------:R-:W-:-:S13]  /*1d90*/  ISETP.GE.AND P0, PT, R3, 0x1, PT ;  /* 0x000000010300780c */ /* 0x000fda0003f06270 */
[----:B------:R-:W-:Y:S05]  /*1da0*/  @P0 BRA `(.L_x_40) ;  /* 0x0000000000740947 */ /* 0x000fea0003800000 */
[----:B------:R-:W-:Y:S02]  /*1db0*/  ISETP.GE.AND P0, PT, R3, -0x18, PT ;  /* 0xffffffe80300780c */ /* 0x000fe40003f06270 */
[----:B------:R-:W-:-:S11]  /*1dc0*/  LOP3.LUT R0, R0, 0x80000000, RZ, 0xc0, !PT ;  /* 0x8000000000007812 */ /* 0x000fd600078ec0ff */
[----:B------:R-:W-:Y:S05]  /*1dd0*/  @!P0 BRA `(.L_x_40) ;  /* 0x0000000000688947 */ /* 0x000fea0003800000 */
[-CC-:B------:R-:W-:Y:S01]  /*1de0*/  FFMA.RZ R5, R21, R11.reuse, R12.reuse ;  /* 0x0000000b15057223 */ /* 0x180fe2000000c00c */
[----:B------:R-:W-:Y:S02]  /*1df0*/  VIADD R10, R3, 0x20 ;  /* 0x00000020030a7836 */ /* 0x000fe40000000000 */
[CCC-:B------:R-:W-:Y:S01]  /*1e00*/  FFMA.RP R6, R21.reuse, R11.reuse, R12.reuse ;  /* 0x0000000b15067223 */ /* 0x1c0fe2000000800c */
[----:B------:R-:W-:Y:S01]  /*1e10*/  FFMA.RM R11, R21, R11, R12 ;  /* 0x0000000b150b7223 */ /* 0x000fe2000000400c */
[----:B------:R-:W-:Y:S02]  /*1e20*/  ISETP.NE.AND P3, PT, R3, RZ, PT ;  /* 0x000000ff0300720c */ /* 0x000fe40003f65270 */
[----:B------:R-:W-:Y:S02]  /*1e30*/  LOP3.LUT R5, R5, 0x7fffff, RZ, 0xc0, !PT ;  /* 0x007fffff05057812 */ /* 0x000fe400078ec0ff */
[----:B------:R-:W-:Y:S02]  /*1e40*/  ISETP.NE.AND P1, PT, R3, RZ, PT ;  /* 0x000000ff0300720c */ /* 0x000fe40003f25270 */
[----:B------:R-:W-:-:S02]  /*1e50*/  LOP3.LUT R5, R5, 0x800000, RZ, 0xfc, !PT ;  /* 0x0080000005057812 */ /* 0x000fc400078efcff */
[----:B------:R-:W-:Y:S02]  /*1e60*/  IADD3 R3, PT, PT, -R3, RZ, RZ ;  /* 0x000000ff03037210 */ /* 0x000fe40007ffe1ff */
[----:B------:R-:W-:Y:S02]  /*1e70*/  SHF.L.U32 R10, R5, R10, RZ ;  /* 0x0000000a050a7219 */ /* 0x000fe400000006ff */
[----:B------:R-:W-:Y:S02]  /*1e80*/  FSETP.NEU.FTZ.AND P0, PT, R6, R11, PT ;  /* 0x0000000b0600720b */ /* 0x000fe40003f1d000 */
[----:B------:R-:W-:Y:S02]  /*1e90*/  SEL R6, R3, RZ, P3 ;  /* 0x000000ff03067207 */ /* 0x000fe40001800000 */
[----:B------:R-:W-:Y:S02]  /*1ea0*/  ISETP.NE.AND P1, PT, R10, RZ, P1 ;  /* 0x000000ff0a00720c */ /* 0x000fe40000f25270 */
[----:B------:R-:W-:-:S02]  /*1eb0*/  SHF.R.U32.HI R6, RZ, R6, R5 ;  /* 0x00000006ff067219 */ /* 0x000fc40000011605 */
[----:B------:R-:W-:Y:S02]  /*1ec0*/  PLOP3.LUT P0, PT, P0, P1, PT, 0xf8, 0x8f ;  /* 0x00000000008f781c */ /* 0x000fe40000703f70 */
[----:B------:R-:W-:Y:S02]  /*1ed0*/  SHF.R.U32.HI R10, RZ, 0x1, R6 ;  /* 0x00000001ff0a7819 */ /* 0x000fe40000011606 */
[----:B------:R-:W-:-:S04]  /*1ee0*/  SEL R3, RZ, 0x1, !P0 ;  /* 0x00000001ff037807 */ /* 0x000fc80004000000 */
[----:B------:R-:W-:-:S04]  /*1ef0*/  LOP3.LUT R3, R3, 0x1, R10, 0xf8, !PT ;  /* 0x0000000103037812 */ /* 0x000fc800078ef80a */
[----:B------:R-:W-:-:S05]  /*1f00*/  LOP3.LUT R3, R3, R6, RZ, 0xc0, !PT ;  /* 0x0000000603037212 */ /* 0x000fca00078ec0ff */
[----:B------:R-:W-:-:S05]  /*1f10*/  IMAD.IADD R3, R10, 0x1, R3 ;  /* 0x000000010a037824 */ /* 0x000fca00078e0203 */
[----:B------:R-:W-:Y:S01]  /*1f20*/  LOP3.LUT R0, R3, R0, RZ, 0xfc, !PT ;  /* 0x0000000003007212 */ /* 0x000fe200078efcff */
[----:B------:R-:W-:Y:S06]  /*1f30*/  BRA `(.L_x_40) ;  /* 0x0000000000107947 */ /* 0x000fec0003800000 */
.L_x_39:
[----:B------:R-:W-:-:S04]  /*1f40*/  LOP3.LUT R0, R0, 0x80000000, RZ, 0xc0, !PT ;  /* 0x8000000000007812 */ /* 0x000fc800078ec0ff */
[----:B------:R-:W-:Y:S01]  /*1f50*/  LOP3.LUT R0, R0, 0x7f800000, RZ, 0xfc, !PT ;  /* 0x7f80000000007812 */ /* 0x000fe200078efcff */
[----:B------:R-:W-:Y:S06]  /*1f60*/  BRA `(.L_x_40) ;  /* 0x0000000000047947 */ /* 0x000fec0003800000 */
.L_x_38:
[----:B------:R-:W-:-:S07]  /*1f70*/  LEA R0, R5, R0, 0x17 ;  /* 0x0000000005007211 */ /* 0x000fce00078eb8ff */
.L_x_40:
[----:B------:R-:W-:Y:S05]  /*1f80*/  BSYNC.RECONVERGENT B3 ;  /* 0x0000000000037941 */ /* 0x000fea0003800200 */
.L_x_37:
[----:B------:R-:W-:Y:S05]  /*1f90*/  BRA `(.L_x_41) ;  /* 0x0000000000207947 */ /* 0x000fea0003800000 */
.L_x_36:
[----:B------:R-:W-:-:S04]  /*1fa0*/  LOP3.LUT R0, R0, 0x80000000, R3, 0x48, !PT ;  /* 0x8000000000007812 */ /* 0x000fc800078e4803 */
[----:B------:R-:W-:Y:S01]  /*1fb0*/  LOP3.LUT R0, R0, 0x7f800000, RZ, 0xfc, !PT ;  /* 0x7f80000000007812 */ /* 0x000fe200078efcff */
[----:B------:R-:W-:Y:S06]  /*1fc0*/  BRA `(.L_x_41) ;  /* 0x0000000000147947 */ /* 0x000fec0003800000 */
.L_x_35:
[----:B------:R-:W-:Y:S01]  /*1fd0*/  LOP3.LUT R0, R0, 0x80000000, R3, 0x48, !PT ;  /* 0x8000000000007812 */ /* 0x000fe200078e4803 */
[----:B------:R-:W-:Y:S06]  /*1fe0*/  BRA `(.L_x_41) ;  /* 0x00000000000c7947 */ /* 0x000fec0003800000 */
.L_x_34:
[----:B------:R-:W0:Y:S01]  /*1ff0*/  MUFU.RSQ R0, -QNAN ;  /* 0xffc0000000007908 */ /* 0x000e220000001400 */
[----:B------:R-:W-:Y:S05]  /*2000*/  BRA `(.L_x_41) ;  /* 0x0000000000047947 */ /* 0x000fea0003800000 */
.L_x_33:
[----:B------:R-:W-:-:S07]  /*2010*/  FADD.FTZ R0, R3, R0 ;  /* 0x0000000003007221 */ /* 0x000fce0000010000 */
.L_x_41:
[----:B------:R-:W-:Y:S05]  /*2020*/  BSYNC.RECONVERGENT B2 ;  /* 0x0000000000027941 */ /* 0x000fea0003800200 */
.L_x_31:
[----:B------:R-:W-:Y:S02]  /*2030*/  HFMA2 R3, -RZ, RZ, 0, 0 ;  /* 0x00000000ff037431 */ /* 0x000fe400000001ff */
[----:B0-----:R-:W-:Y:S02]  /*2040*/  IMAD.MOV.U32 R5, RZ, RZ, R0 ;  /* 0x000000ffff057224 */ /* 0x001fe400078e0000 */
[----:B------:R-:W-:Y:S05]  /*2050*/  RET.REL.NODEC R2 `(_Z13SoftMaxKernelPfi) ;  /* 0xffffffdc02e87950 */ /* 0x000fea0003c3ffff */
.L_x_42:
        /* <DEDUP_REMOVED lines=10> */
.L_x_59:


//--------------------- .text._Z13MulAttVKernelPfPKfS1_ii --------------------------
	.section	.text._Z13MulAttVKernelPfPKfS1_ii,"ax",@progbits
	.align	128
        .global         _Z13MulAttVKernelPfPKfS1_ii
        .type           _Z13MulAttVKernelPfPKfS1_ii,@function
        .size           _Z13MulAttVKernelPfPKfS1_ii,(.L_x_62 - _Z13MulAttVKernelPfPKfS1_ii)
        .other          _Z13MulAttVKernelPfPKfS1_ii,@"STO_CUDA_ENTRY STV_DEFAULT"
_Z13MulAttVKernelPfPKfS1_ii:
.text._Z13MulAttVKernelPfPKfS1_ii:
[----:B------:R-:W-:Y:S01]  /*0000*/  LDC R1, c[0x0][0x37c] ;  /* 0x0000df00ff017b82 */ /* 0x000fe20000000800 */
[----:B------:R-:W0:Y:S07]  /*0010*/  S2R R5, SR_TID.X ;  /* 0x0000000000057919 */ /* 0x000e2e0000002100 */
[----:B------:R-:W0:Y:S08]  /*0020*/  S2UR UR4, SR_CTAID.X ;  /* 0x00000000000479c3 */ /* 0x000e300000002500 */
[----:B------:R-:W0:Y:S08]  /*0030*/  LDC R0, c[0x0][0x360] ;  /* 0x0000d800ff007b82 */ /* 0x000e300000000800 */
[----:B------:R-:W1:Y:S01]  /*0040*/  LDC.64 R2, c[0x0][0x398] ;  /* 0x0000e600ff027b82 */ /* 0x000e620000000a00 */
[----:B0-----:R-:W-:-:S02]  /*0050*/  IMAD R0, R0, UR4, R5 ;  /* 0x0000000400007c24 */ /* 0x001fc4000f8e0205 */
[----:B-1----:R-:W-:-:S05]  /*0060*/  IMAD R5, R3, R2, RZ ;  /* 0x0000000203057224 */ /* 0x002fca00078e02ff */
[----:B------:R-:W-:-:S13]  /*0070*/  ISETP.GE.AND P0, PT, R0, R5, PT ;  /* 0x000000050000720c */ /* 0x000fda0003f06270 */
[----:B------:R-:W-:Y:S05]  /*0080*/  @P0 EXIT ;  /* 0x000000000000094d */ /* 0x000fea0003800000 */
[----:B------:R-:W-:Y:S01]  /*0090*/  IABS R8, R3 ;  /* 0x0000000300087213 */ /* 0x000fe20000000000 */
[----:B------:R-:W0:Y:S01]  /*00a0*/  LDCU.64 UR6, c[0x0][0x358] ;  /* 0x00006b00ff0677ac */ /* 0x000e220008000a00 */
[----:B------:R-:W-:Y:S01]  /*00b0*/  IABS R9, R0 ;  /* 0x0000000000097213 */ /* 0x000fe20000000000 */
[----:B------:R-:W-:Y:S01]  /*00c0*/  HFMA2 R27, -RZ, RZ, 0, 0 ;  /* 0x00000000ff1b7431 */ /* 0x000fe200000001ff */
[----:B------:R-:W1:Y:S08]  /*00d0*/  I2F.RP R6, R8 ;  /* 0x0000000800067306 */ /* 0x000e700000209400 */
[----:B-1----:R-:W1:Y:S02]  /*00e0*/  MUFU.RCP R6, R6 ;  /* 0x0000000600067308 */ /* 0x002e640000001000 */
[----:B-1----:R-:W-:-:S06]  /*00f0*/  IADD3 R4, PT, PT, R6, 0xffffffe, RZ ;  /* 0x0ffffffe06047810 */ /* 0x002fcc0007ffe0ff */
[----:B------:R1:W2:Y:S02]  /*0100*/  F2I.FTZ.U32.TRUNC.NTZ R5, R4 ;  /* 0x0000000400057305 */ /* 0x0002a4000021f000 */
[----:B-1----:R-:W-:Y:S01]  /*0110*/  HFMA2 R4, -RZ, RZ, 0, 0 ;  /* 0x00000000ff047431 */ /* 0x002fe200000001ff */
[----:B--2---:R-:W-:-:S05]  /*0120*/  IADD3 R7, PT, PT, RZ, -R5, RZ ;  /* 0x80000005ff077210 */ /* 0x004fca0007ffe0ff */
[----:B------:R-:W-:-:S04]  /*0130*/  IMAD R7, R7, R8, RZ ;  /* 0x0000000807077224 */ /* 0x000fc800078e02ff */
[----:B------:R-:W-:Y:S01]  /*0140*/  IMAD.HI.U32 R5, R5, R7, R4 ;  /* 0x0000000705057227 */ /* 0x000fe200078e0004 */
[----:B------:R-:W-:Y:S02]  /*0150*/  MOV R7, R9 ;  /* 0x0000000900077202 */ /* 0x000fe40000000f00 */
[----:B------:R-:W-:-:S03]  /*0160*/  LOP3.LUT R4, R0, R3, RZ, 0x3c, !PT ;  /* 0x0000000300047212 */ /* 0x000fc600078e3cff */
[----:B------:R-:W-:Y:S01]  /*0170*/  IMAD.HI.U32 R17, R5, R7, RZ ;  /* 0x0000000705117227 */ /* 0x000fe200078e00ff */
[----:B------:R-:W-:-:S04]  /*0180*/  ISETP.GE.AND P1, PT, R4, RZ, PT ;  /* 0x000000ff0400720c */ /* 0x000fc80003f26270 */
[----:B------:R-:W-:-:S05]  /*0190*/  IADD3 R5, PT, PT, -R17, RZ, RZ ;  /* 0x000000ff11057210 */ /* 0x000fca0007ffe1ff */
[----:B------:R-:W-:-:S05]  /*01a0*/  IMAD R5, R8, R5, R7 ;  /* 0x0000000508057224 */ /* 0x000fca00078e0207 */
[----:B------:R-:W-:-:S13]  /*01b0*/  ISETP.GT.U32.AND P2, PT, R8, R5, PT ;  /* 0x000000050800720c */ /* 0x000fda0003f44070 */
[-C--:B------:R-:W-:Y:S02]  /*01c0*/  @!P2 IADD3 R5, PT, PT, R5, -R8.reuse, RZ ;  /* 0x800000080505a210 */ /* 0x080fe40007ffe0ff */
[----:B------:R-:W-:Y:S02]  /*01d0*/  @!P2 IADD3 R17, PT, PT, R17, 0x1, RZ ;  /* 0x000000011111a810 */ /* 0x000fe40007ffe0ff */
[----:B------:R-:W-:Y:S02]  /*01e0*/  ISETP.GE.U32.AND P0, PT, R5, R8, PT ;  /* 0x000000080500720c */ /* 0x000fe40003f06070 */
[----:B------:R-:W-:-:S11]  /*01f0*/  ISETP.NE.AND P2, PT, R3, RZ, PT ;  /* 0x000000ff0300720c */ /* 0x000fd60003f45270 */
[----:B------:R-:W-:Y:S02]  /*0200*/  @P0 IADD3 R17, PT, PT, R17, 0x1, RZ ;  /* 0x0000000111110810 */ /* 0x000fe40007ffe0ff */
[----:B------:R-:W-:Y:S02]  /*0210*/  ISETP.GE.AND P0, PT, R2, 0x1, PT ;  /* 0x000000010200780c */ /* 0x000fe40003f06270 */
[----:B------:R-:W-:Y:S02]  /*0220*/  @!P1 IADD3 R17, PT, PT, -R17, RZ, RZ ;  /* 0x000000ff11119210 */ /* 0x000fe40007ffe1ff */
[----:B------:R-:W-:-:S04]  /*0230*/  @!P2 LOP3.LUT R17, RZ, R3, RZ, 0x33, !PT ;  /* 0x00000003ff11a212 */ /* 0x000fc800078e33ff */
[----:B------:R-:W-:-:S05]  /*0240*/  IADD3 R4, PT, PT, -R17, RZ, RZ ;  /* 0x000000ff11047210 */ /* 0x000fca0007ffe1ff */
[----:B------:R-:W-:Y:S01]  /*0250*/  IMAD R0, R3, R4, R0 ;  /* 0x0000000403007224 */ /* 0x000fe200078e0200 */
[----:B0-----:R-:W-:Y:S06]  /*0260*/  @!P0 BRA `(.L_x_43) ;  /* 0x0000000400b88947 */ /* 0x001fec0003800000 */
[C---:B------:R-:W-:Y:S01]  /*0270*/  ISETP.GE.U32.AND P0, PT, R2.reuse, 0x8, PT ;  /* 0x000000080200780c */ /* 0x040fe20003f06070 */
[----:B------:R-:W-:Y:S01]  /*0280*/  IMAD R16, R17, R2, RZ ;  /* 0x0000000211107224 */ /* 0x000fe200078e02ff */
[----:B------:R-:W-:Y:S02]  /*0290*/  LOP3.LUT R26, R2, 0x7, RZ, 0xc0, !PT ;  /* 0x00000007021a7812 */ /* 0x000fe400078ec0ff */
[----:B------:R-:W-:Y:S02]  /*02a0*/  MOV R27, RZ ;  /* 0x000000ff001b7202 */ /* 0x000fe40000000f00 */
[----:B------:R-:W-:Y:S02]  /*02b0*/  ISETP.NE.AND P1, PT, R26, RZ, PT ;  /* 0x000000ff1a00720c */ /* 0x000fe40003f25270 */
[----:B------:R-:W-:-:S05]  /*02c0*/  MOV R19, RZ ;  /* 0x000000ff00137202 */ /* 0x000fca0000000f00 */
[----:B------:R-:W-:Y:S06]  /*02d0*/  @!P0 BRA `(.L_x_44) ;  /* 0x0000000000c48947 */ /* 0x000fec0003800000 */
[----:B------:R-:W0:Y:S01]  /*02e0*/  LDCU.64 UR4, c[0x0][0x388] ;  /* 0x00007100ff0477ac */ /* 0x000e220008000a00 */
[----:B------:R-:W-:Y:S02]  /*02f0*/  LOP3.LUT R19, R2, 0x7ffffff8, RZ, 0xc0, !PT ;  /* 0x7ffffff802137812 */ /* 0x000fe400078ec0ff */
[----:B------:R-:W-:Y:S02]  /*0300*/  MOV R27, RZ ;  /* 0x000000ff001b7202 */ /* 0x000fe40000000f00 */
[----:B------:R-:W-:Y:S02]  /*0310*/  MOV R18, R16 ;  /* 0x0000001000127202 */ /* 0x000fe40000000f00 */
[----:B------:R-:W-:Y:S02]  /*0320*/  MOV R20, R0 ;  /* 0x0000000000147202 */ /* 0x000fe40000000f00 */
[----:B------:R-:W-:Y:S01]  /*0330*/  IADD3 R21, PT, PT, -R19, RZ, RZ ;  /* 0x000000ff13157210 */ /* 0x000fe20007ffe1ff */
[----:B0-----:R-:W-:-:S04]  /*0340*/  UIADD3 UR4, UP0, UPT, UR4, 0x10, URZ ;  /* 0x0000001004047890 */ /* 0x001fc8000ff1e0ff */
[----:B------:R-:W-:-:S12]  /*0350*/  UIADD3.X UR5, UPT, UPT, URZ, UR5, URZ, UP0, !UPT ;  /* 0x00000005ff057290 */ /* 0x000fd800087fe4ff */
.L_x_45:
[----:B------:R-:W0:Y:S01]  /*0360*/  LDC.64 R12, c[0x0][0x390] ;  /* 0x0000e400ff0c7b82 */ /* 0x000e220000000a00 */
[----:B------:R-:W-:Y:S02]  /*0370*/  MOV R4, UR4 ;  /* 0x0000000400047c02 */ /* 0x000fe40008000f00 */
[----:B------:R-:W-:-:S03]  /*0380*/  MOV R5, UR5 ;  /* 0x0000000500057c02 */ /* 0x000fc60008000f00 */
[----:B------:R-:W-:-:S05]  /*0390*/  IMAD.WIDE R4, R18, 0x4, R4 ;  /* 0x0000000412047825 */ /* 0x000fca00078e0204 */
[----:B------:R-:W2:Y:S04]  /*03a0*/  LDG.E R28, desc[UR6][R4.64+-0x10] ;  /* 0xfffff006041c7981 */ /* 0x000ea8000c1e1900 */
[----:B------:R-:W3:Y:S04]  /*03b0*/  LDG.E R22, desc[UR6][R4.64+-0xc] ;  /* 0xfffff40604167981 */ /* 0x000ee8000c1e1900 */
[----:B------:R-:W4:Y:S01]  /*03c0*/  LDG.E R25, desc[UR6][R4.64+-0x8] ;  /* 0xfffff80604197981 */ /* 0x000f22000c1e1900 */
[----:B0-----:R-:W-:-:S05]  /*03d0*/  IMAD.WIDE R12, R20, 0x4, R12 ;  /* 0x00000004140c7825 */ /* 0x001fca00078e020c */
[----:B------:R0:W2:Y:S01]  /*03e0*/  LDG.E R24, desc[UR6][R12.64] ;  /* 0x000000060c187981 */ /* 0x0000a2000c1e1900 */
[----:B------:R-:W-:-:S05]  /*03f0*/  IMAD.WIDE R14, R3, 0x4, R12 ;  /* 0x00000004030e7825 */ /* 0x000fca00078e020c */
[----:B------:R1:W3:Y:S01]  /*0400*/  LDG.E R23, desc[UR6][R14.64] ;  /* 0x000000060e177981 */ /* 0x0002e2000c1e1900 */
[----:B------:R-:W-:-:S04]  /*0410*/  IMAD.WIDE R6, R3, 0x4, R14 ;  /* 0x0000000403067825 */ /* 0x000fc800078e020e */
[C---:B------:R-:W-:Y:S02]  /*0420*/  IMAD.WIDE R8, R3.reuse, 0x4, R6 ;  /* 0x0000000403087825 */ /* 0x040fe400078e0206 */
[----:B------:R-:W4:Y:S02]  /*0430*/  LDG.E R6, desc[UR6][R6.64] ;  /* 0x0000000606067981 */ /* 0x000f24000c1e1900 */
[C---:B------:R-:W-:Y:S02]  /*0440*/  IMAD.WIDE R10, R3.reuse, 0x4, R8 ;  /* 0x00000004030a7825 */ /* 0x040fe400078e0208 */
[----:B------:R5:W4:Y:S02]  /*0450*/  LDG.E R29, desc[UR6][R8.64] ;  /* 0x00000006081d7981 */ /* 0x000b24000c1e1900 */
[C---:B0-----:R-:W-:Y:S02]  /*0460*/  IMAD.WIDE R12, R3.reuse, 0x4, R10 ;  /* 0x00000004030c7825 */ /* 0x041fe400078e020a */
[----:B------:R-:W4:Y:S02]  /*0470*/  LDG.E R7, desc[UR6][R10.64] ;  /* 0x000000060a077981 */ /* 0x000f24000c1e1900 */
[----:B-1----:R-:W-:-:S02]  /*0480*/  IMAD.WIDE R14, R3, 0x4, R12 ;  /* 0x00000004030e7825 */ /* 0x002fc400078e020c */
[----:B------:R-:W4:Y:S02]  /*0490*/  LDG.E R10, desc[UR6][R4.64+-0x4] ;  /* 0xfffffc06040a7981 */ /* 0x000f24000c1e1900 */
[----:B-----5:R-:W-:Y:S02]  /*04a0*/  IMAD.WIDE R8, R3, 0x4, R14 ;  /* 0x0000000403087825 */ /* 0x020fe400078e020e */
[----:B------:R-:W5:Y:S04]  /*04b0*/  LDG.E R11, desc[UR6][R4.64+0x8] ;  /* 0x00000806040b7981 */ /* 0x000f68000c1e1900 */
[----:B------:R-:W5:Y:S01]  /*04c0*/  LDG.E R9, desc[UR6][R8.64] ;  /* 0x0000000608097981 */ /* 0x000f62000c1e1900 */
[----:B--2---:R-:W-:-:S03]  /*04d0*/  FFMA R27, R28, R24, R27 ;  /* 0x000000181c1b7223 */ /* 0x004fc6000000001b */
[----:B------:R-:W2:Y:S04]  /*04e0*/  LDG.E R28, desc[UR6][R4.64] ;  /* 0x00000006041c7981 */ /* 0x000ea8000c1e1900 */
[----:B------:R-:W5:Y:S04]  /*04f0*/  LDG.E R24, desc[UR6][R12.64] ;  /* 0x000000060c187981 */ /* 0x000f68000c1e1900 */
[----:B------:R-:W5:Y:S04]  /*0500*/  LDG.E R13, desc[UR6][R4.64+0x4] ;  /* 0x00000406040d7981 */ /* 0x000f68000c1e1900 */
[----:B------:R-:W5:Y:S04]  /*0510*/  LDG.E R12, desc[UR6][R4.64+0xc] ;  /* 0x00000c06040c7981 */ /* 0x000f68000c1e1900 */
[----:B------:R-:W5:Y:S01]  /*0520*/  LDG.E R4, desc[UR6][R14.64] ;  /* 0x000000060e047981 */ /* 0x000f62000c1e1900 */
[----:B---3--:R-:W-:Y:S01]  /*0530*/  FFMA R22, R22, R23, R27 ;  /* 0x0000001716167223 */ /* 0x008fe2000000001b */
[----:B------:R-:W-:-:S03]  /*0540*/  IADD3 R21, PT, PT, R21, 0x8, RZ ;  /* 0x0000000815157810 */ /* 0x000fc60007ffe0ff */
[----:B----4-:R-:W-:Y:S01]  /*0550*/  FFMA R25, R25, R6, R22 ;  /* 0x0000000619197223 */ /* 0x010fe20000000016 */
[----:B------:R-:W-:-:S03]  /*0560*/  ISETP.NE.AND P0, PT, R21, RZ, PT ;  /* 0x000000ff1500720c */ /* 0x000fc60003f05270 */
[----:B------:R-:W-:Y:S01]  /*0570*/  FFMA R25, R10, R29, R25 ;  /* 0x0000001d0a197223 */ /* 0x000fe20000000019 */
[----:B------:R-:W-:Y:S02]  /*0580*/  LEA R20, R3, R20, 0x3 ;  /* 0x0000001403147211 */ /* 0x000fe400078e18ff */
[----:B------:R-:W-:Y:S01]  /*0590*/  IADD3 R18, PT, PT, R18, 0x8, RZ ;  /* 0x0000000812127810 */ /* 0x000fe20007ffe0ff */
[----:B--2---:R-:W-:-:S04]  /*05a0*/  FFMA R28, R28, R7, R25 ;  /* 0x000000071c1c7223 */ /* 0x004fc80000000019 */
[----:B-----5:R-:W-:-:S04]  /*05b0*/  FFMA R24, R13, R24, R28 ;  /* 0x000000180d187223 */ /* 0x020fc8000000001c */
[----:B------:R-:W-:-:S04]  /*05c0*/  FFMA R11, R11, R4, R24 ;  /* 0x000000040b0b7223 */ /* 0x000fc80000000018 */
[----:B------:R-:W-:Y:S01]  /*05d0*/  FFMA R27, R12, R9, R11 ;  /* 0x000000090c1b7223 */ /* 0x000fe2000000000b */
[----:B------:R-:W-:Y:S06]  /*05e0*/  @P0 BRA `(.L_x_45) ;  /* 0xfffffffc005c0947 */ /* 0x000fec000383ffff */
.L_x_44:
[----:B------:R-:W-:Y:S05]  /*05f0*/  @!P1 BRA `(.L_x_43) ;  /* 0x0000000000d49947 */ /* 0x000fea0003800000 */
[----:B------:R-:W-:Y:S02]  /*0600*/  ISETP.GE.U32.AND P0, PT, R26, 0x4, PT ;  /* 0x000000041a00780c */ /* 0x000fe40003f06070 */
[----:B------:R-:W-:-:S04]  /*0610*/  LOP3.LUT R18, R2, 0x3, RZ, 0xc0, !PT ;  /* 0x0000000302127812 */ /* 0x000fc800078ec0ff */
[----:B------:R-:W-:-:S07]  /*0620*/  ISETP.NE.AND P1, PT, R18, RZ, PT ;  /* 0x000000ff1200720c */ /* 0x000fce0003f25270 */
[----:B------:R-:W-:Y:S06]  /*0630*/  @!P0 BRA `(.L_x_46) ;  /* 0x0000000000588947 */ /* 0x000fec0003800000 */
[----:B------:R-:W0:Y:S01]  /*0640*/  LDC.64 R10, c[0x0][0x390] ;  /* 0x0000e400ff0a7b82 */ /* 0x000e220000000a00 */
[----:B------:R-:W-:Y:S01]  /*0650*/  IMAD R9, R19, R3, R0 ;  /* 0x0000000313097224 */ /* 0x000fe200078e0200 */
[----:B------:R-:W-:-:S06]  /*0660*/  IADD3 R7, PT, PT, R16, R19, RZ ;  /* 0x0000001310077210 */ /* 0x000fcc0007ffe0ff */
[----:B------:R-:W1:Y:S01]  /*0670*/  LDC.64 R4, c[0x0][0x388] ;  /* 0x0000e200ff047b82 */ /* 0x000e620000000a00 */
[----:B0-----:R-:W-:-:S04]  /*0680*/  IMAD.WIDE R10, R9, 0x4, R10 ;  /* 0x00000004090a7825 */ /* 0x001fc800078e020a */
[----:B------:R-:W-:Y:S02]  /*0690*/  IMAD.WIDE R12, R3, 0x4, R10 ;  /* 0x00000004030c7825 */ /* 0x000fe400078e020a */
[----:B------:R-:W2:Y:S02]  /*06a0*/  LDG.E R10, desc[UR6][R10.64] ;  /* 0x000000060a0a7981 */ /* 0x000ea4000c1e1900 */
[----:B-1----:R-:W-:-:S04]  /*06b0*/  IMAD.WIDE R4, R7, 0x4, R4 ;  /* 0x0000000407047825 */ /* 0x002fc800078e0204 */
[C---:B------:R-:W-:Y:S01]  /*06c0*/  IMAD.WIDE R6, R3.reuse, 0x4, R12 ;  /* 0x0000000403067825 */ /* 0x040fe200078e020c */
[----:B------:R-:W2:Y:S04]  /*06d0*/  LDG.E R14, desc[UR6][R4.64] ;  /* 0x00000006040e7981 */ /* 0x000ea8000c1e1900 */
[----:B------:R-:W3:Y:S01]  /*06e0*/  LDG.E R12, desc[UR6][R12.64] ;  /* 0x000000060c0c7981 */ /* 0x000ee2000c1e1900 */
[----:B------:R-:W-:-:S03]  /*06f0*/  IMAD.WIDE R8, R3, 0x4, R6 ;  /* 0x0000000403087825 */ /* 0x000fc600078e0206 */
[----:B------:R-:W3:Y:S04]  /*0700*/  LDG.E R15, desc[UR6][R4.64+0x4] ;  /* 0x00000406040f7981 */ /* 0x000ee8000c1e1900 */
[----:B------:R-:W4:Y:S04]  /*0710*/  LDG.E R20, desc[UR6][R6.64] ;  /* 0x0000000606147981 */ /* 0x000f28000c1e1900 */
[----:B------:R-:W4:Y:S04]  /*0720*/  LDG.E R21, desc[UR6][R4.64+0x8] ;  /* 0x0000080604157981 */ /* 0x000f28000c1e1900 */
[----:B------:R-:W5:Y:S04]  /*0730*/  LDG.E R23, desc[UR6][R4.64+0xc] ;  /* 0x00000c0604177981 */ /* 0x000f68000c1e1900 */
[----:B------:R-:W5:Y:S01]  /*0740*/  LDG.E R8, desc[UR6][R8.64] ;  /* 0x0000000608087981 */ /* 0x000f62000c1e1900 */
[----:B------:R-:W-:Y:S01]  /*0750*/  IADD3 R19, PT, PT, R19, 0x4, RZ ;  /* 0x0000000413137810 */ /* 0x000fe20007ffe0ff */
[----:B--2---:R-:W-:-:S04]  /*0760*/  FFMA R14, R14, R10, R27 ;  /* 0x0000000a0e0e7223 */ /* 0x004fc8000000001b */
[----:B---3--:R-:W-:-:S04]  /*0770*/  FFMA R14, R15, R12, R14 ;  /* 0x0000000c0f0e7223 */ /* 0x008fc8000000000e */
[----:B----4-:R-:W-:-:S04]  /*0780*/  FFMA R14, R21, R20, R14 ;  /* 0x00000014150e7223 */ /* 0x010fc8000000000e */
[----:B-----5:R-:W-:-:S07]  /*0790*/  FFMA R27, R23, R8, R14 ;  /* 0x00000008171b7223 */ /* 0x020fce000000000e */
.L_x_46:
[----:B------:R-:W-:Y:S05]  /*07a0*/  @!P1 BRA `(.L_x_43) ;  /* 0x0000000000689947 */ /* 0x000fea0003800000 */
[----:B------:R-:W-:Y:S02]  /*07b0*/  ISETP.NE.AND P0, PT, R18, 0x1, PT ;  /* 0x000000011200780c */ /* 0x000fe40003f05270 */
[----:B------:R-:W-:-:S04]  /*07c0*/  LOP3.LUT R2, R2, 0x1, RZ, 0xc0, !PT ;  /* 0x0000000102027812 */ /* 0x000fc800078ec0ff */
[----:B------:R-:W-:-:S07]  /*07d0*/  ISETP.NE.U32.AND P1, PT, R2, 0x1, PT ;  /* 0x000000010200780c */ /* 0x000fce0003f25070 */
[----:B------:R-:W0:Y:S01]  /*07e0*/  @P0 LDC.64 R10, c[0x0][0x390] ;  /* 0x0000e400ff0a0b82 */ /* 0x000e220000000a00 */
[C---:B------:R-:W-:Y:S01]  /*07f0*/  @P0 IMAD R15, R19.reuse, R3, R0 ;  /* 0x00000003130f0224 */ /* 0x040fe200078e0200 */
[----:B------:R-:W-:Y:S02]  /*0800*/  @P0 IADD3 R13, PT, PT, R16, R19, RZ ;  /* 0x00000013100d0210 */ /* 0x000fe40007ffe0ff */
[----:B------:R-:W-:-:S04]  /*0810*/  @P0 IADD3 R19, PT, PT, R19, 0x2, RZ ;  /* 0x0000000213130810 */ /* 0x000fc80007ffe0ff */
[----:B------:R-:W1:Y:S08]  /*0820*/  @P0 LDC.64 R8, c[0x0][0x388] ;  /* 0x0000e200ff080b82 */ /* 0x000e700000000a00 */
[----:B------:R-:W2:Y:S08]  /*0830*/  @!P1 LDC.64 R6, c[0x0][0x388] ;  /* 0x0000e200ff069b82 */ /* 0x000eb00000000a00 */
[----:B------:R-:W3:Y:S01]  /*0840*/  @!P1 LDC.64 R4, c[0x0][0x390] ;  /* 0x0000e400ff049b82 */ /* 0x000ee20000000a00 */
[----:B0-----:R-:W-:Y:S01]  /*0850*/  @P0 IMAD.WIDE R10, R15, 0x4, R10 ;  /* 0x000000040f0a0825 */ /* 0x001fe200078e020a */
[----:B------:R-:W-:-:S03]  /*0860*/  @!P1 IADD3 R15, PT, PT, R16, R19, RZ ;  /* 0x00000013100f9210 */ /* 0x000fc60007ffe0ff */
[----:B------:R-:W-:Y:S01]  /*0870*/  @!P1 IMAD R19, R19, R3, R0 ;  /* 0x0000000313139224 */ /* 0x000fe200078e0200 */
[----:B------:R-:W4:Y:S01]  /*0880*/  @P0 LDG.E R14, desc[UR6][R10.64] ;  /* 0x000000060a0e0981 */ /* 0x000f22000c1e1900 */
[----:B-1----:R-:W-:-:S04]  /*0890*/  @P0 IMAD.WIDE R8, R13, 0x4, R8 ;  /* 0x000000040d080825 */ /* 0x002fc800078e0208 */
[----:B------:R-:W-:Y:S01]  /*08a0*/  @P0 IMAD.WIDE R12, R3, 0x4, R10 ;  /* 0x00000004030c0825 */ /* 0x000fe200078e020a */
[----:B------:R-:W4:Y:S03]  /*08b0*/  @P0 LDG.E R2, desc[UR6][R8.64] ;  /* 0x0000000608020981 */ /* 0x000f26000c1e1900 */
[----:B--2---:R-:W-:Y:S01]  /*08c0*/  @!P1 IMAD.WIDE R6, R15, 0x4, R6 ;  /* 0x000000040f069825 */ /* 0x004fe200078e0206 */
[----:B------:R-:W2:Y:S04]  /*08d0*/  @P0 LDG.E R21, desc[UR6][R8.64+0x4] ;  /* 0x0000040608150981 */ /* 0x000ea8000c1e1900 */
[----:B------:R-:W2:Y:S01]  /*08e0*/  @P0 LDG.E R12, desc[UR6][R12.64] ;  /* 0x000000060c0c0981 */ /* 0x000ea2000c1e1900 */
[----:B---3--:R-:W-:-:S03]  /*08f0*/  @!P1 IMAD.WIDE R4, R19, 0x4, R4 ;  /* 0x0000000413049825 */ /* 0x008fc600078e0204 */
[----:B------:R-:W3:Y:S04]  /*0900*/  @!P1 LDG.E R6, desc[UR6][R6.64] ;  /* 0x0000000606069981 */ /* 0x000ee8000c1e1900 */
[----:B------:R-:W3:Y:S01]  /*0910*/  @!P1 LDG.E R4, desc[UR6][R4.64] ;  /* 0x0000000604049981 */ /* 0x000ee2000c1e1900 */
[----:B----4-:R-:W-:-:S04]  /*0920*/  @P0 FFMA R2, R2, R14, R27 ;  /* 0x0000000e02020223 */ /* 0x010fc8000000001b */
[----:B--2---:R-:W-:-:S04]  /*0930*/  @P0 FFMA R27, R21, R12, R2 ;  /* 0x0000000c151b0223 */ /* 0x004fc80000000002 */
[----:B---3--:R-:W-:-:S07]  /*0940*/  @!P1 FFMA R27, R6, R4, R27 ;  /* 0x00000004061b9223 */ /* 0x008fce000000001b */
.L_x_43:
[----:B------:R-:W0:Y:S01]  /*0950*/  LDC.64 R4, c[0x0][0x380] ;  /* 0x0000e000ff047b82 */ /* 0x000e220000000a00 */
[----:B------:R-:W-:-:S04]  /*0960*/  IMAD R3, R17, R3, R0 ;  /* 0x0000000311037224 */ /* 0x000fc800078e0200 */
[----:B0-----:R-:W-:-:S05]  /*0970*/  IMAD.WIDE R2, R3, 0x4, R4 ;  /* 0x0000000403027825 */ /* 0x001fca00078e0204 */
[----:B------:R-:W-:Y:S01]  /*0980*/  STG.E desc[UR6][R2.64], R27 ;  /* 0x0000001b02007986 */ /* 0x000fe2000c101906 */
[----:B------:R-:W-:Y:S05]  /*0990*/  EXIT ;  /* 0x000000000000794d */ /* 0x000fea0003800000 */
.L_x_47:
        /* <DEDUP_REMOVED lines=14> */
.L_x_62:


//--------------------- .text._Z20QKDotAndScalarKernelPfPKfS1_fii --------------------------
	.section	.text._Z20QKDotAndScalarKernelPfPKfS1_fii,"ax",@progbits
	.align	128
        .global         _Z20QKDotAndScalarKernelPfPKfS1_fii
        .type           _Z20QKDotAndScalarKernelPfPKfS1_fii,@function
        .size           _Z20QKDotAndScalarKernelPfPKfS1_fii,(.L_x_63 - _Z20QKDotAndScalarKernelPfPKfS1_fii)
        .other          _Z20QKDotAndScalarKernelPfPKfS1_fii,@"STO_CUDA_ENTRY STV_DEFAULT"
_Z20QKDotAndScalarKernelPfPKfS1_fii:
.text._Z20QKDotAndScalarKernelPfPKfS1_fii:
[----:B------:R-:W-:Y:S01]  /*0000*/  LDC R1, c[0x0][0x37c] ;  /* 0x0000df00ff017b82 */ /* 0x000fe20000000800 */
[----:B------:R-:W0:Y:S07]  /*0010*/  S2R R10, SR_TID.X ;  /* 0x00000000000a7919 */ /* 0x000e2e0000002100 */
[----:B------:R-:W1:Y:S01]  /*0020*/  LDC R13, c[0x0][0x39c] ;  /* 0x0000e700ff0d7b82 */ /* 0x000e620000000800 */
[----:B------:R-:W2:Y:S01]  /*0030*/  LDCU UR4, c[0x0][0x360] ;  /* 0x00006c00ff0477ac */ /* 0x000ea20008000800 */
[----:B------:R-:W3:Y:S01]  /*0040*/  S2R R5, SR_CTAID.X ;  /* 0x0000000000057919 */ /* 0x000ee20000002500 */
[----:B--2---:R-:W-:Y:S01]  /*0050*/  USHF.R.U32.HI UR4, URZ, 0x5, UR4 ;  /* 0x00000005ff047899 */ /* 0x004fe20008011604 */
[----:B-1----:R-:W-:Y:S01]  /*0060*/  IMAD R3, R13, R13, RZ ;  /* 0x0000000d0d037224 */ /* 0x002fe200078e02ff */
[----:B0-----:R-:W-:-:S05]  /*0070*/  SHF.R.U32.HI R0, RZ, 0x5, R10 ;  /* 0x00000005ff007819 */ /* 0x001fca000001160a */
[----:B---3--:R-:W-:-:S05]  /*0080*/  IMAD R0, R5, UR4, R0 ;  /* 0x0000000405007c24 */ /* 0x008fca000f8e0200 */
[----:B------:R-:W-:-:S13]  /*0090*/  ISETP.GE.AND P0, PT, R0, R3, PT ;  /* 0x000000030000720c */ /* 0x000fda0003f06270 */
[----:B------:R-:W-:Y:S05]  /*00a0*/  @P0 EXIT ;  /* 0x000000000000094d */ /* 0x000fea0003800000 */
[----:B------:R-:W0:Y:S01]  /*00b0*/  LDCU UR6, c[0x0][0x3a0] ;  /* 0x00007400ff0677ac */ /* 0x000e220008000800 */
[----:B------:R-:W-:Y:S01]  /*00c0*/  LOP3.LUT R10, R10, 0x1f, RZ, 0xc0, !PT ;  /* 0x0000001f0a0a7812 */ /* 0x000fe200078ec0ff */
[----:B------:R-:W-:Y:S01]  /*00d0*/  BSSY.RECONVERGENT B0, `(.L_x_48) ;  /* 0x00000be000007945 */ /* 0x000fe20003800200 */
[----:B------:R-:W-:Y:S01]  /*00e0*/  HFMA2 R18, -RZ, RZ, 0, 0 ;  /* 0x00000000ff127431 */ /* 0x000fe200000001ff */
[----:B------:R-:W1:Y:S01]  /*00f0*/  LDCU.64 UR4, c[0x0][0x358] ;  /* 0x00006b00ff0477ac */ /* 0x000e620008000a00 */
[----:B0-----:R-:W-:-:S13]  /*0100*/  ISETP.GE.AND P0, PT, R10, UR6, PT ;  /* 0x000000060a007c0c */ /* 0x001fda000bf06270 */
[----:B-1----:R-:W-:Y:S05]  /*0110*/  @P0 BRA `(.L_x_49) ;  /* 0x0000000800e40947 */ /* 0x002fea0003800000 */
[----:B------:R-:W-:Y:S01]  /*0120*/  IABS R6, R13 ;  /* 0x0000000d00067213 */ /* 0x000fe20000000000 */
[----:B------:R-:W-:Y:S01]  /*0130*/  BSSY.RECONVERGENT B1, `(.L_x_50) ;  /* 0x0000067000017945 */ /* 0x000fe20003800200 */
[----:B------:R-:W-:Y:S02]  /*0140*/  IABS R7, R0 ;  /* 0x0000000000077213 */ /* 0x000fe40000000000 */
[----:B------:R-:W0:Y:S01]  /*0150*/  I2F.RP R4, R6 ;  /* 0x0000000600047306 */ /* 0x000e220000209400 */
[----:B------:R-:W-:Y:S02]  /*0160*/  MOV R18, RZ ;  /* 0x000000ff00127202 */ /* 0x000fe40000000f00 */
[----:B------:R-:W-:-:S05]  /*0170*/  MOV R14, R10 ;  /* 0x0000000a000e7202 */ /* 0x000fca0000000f00 */
[----:B0-----:R-:W0:Y:S02]  /*0180*/  MUFU.RCP R4, R4 ;  /* 0x0000000400047308 */ /* 0x001e240000001000 */
[----:B0-----:R-:W-:-:S06]  /*0190*/  IADD3 R2, PT, PT, R4, 0xffffffe, RZ ;  /* 0x0ffffffe04027810 */ /* 0x001fcc0007ffe0ff */
[----:B------:R0:W1:Y:S02]  /*01a0*/  F2I.FTZ.U32.TRUNC.NTZ R3, R2 ;  /* 0x0000000200037305 */ /* 0x000064000021f000 */
[----:B0-----:R-:W-:Y:S02]  /*01b0*/  MOV R2, RZ ;  /* 0x000000ff00027202 */ /* 0x001fe40000000f00 */
[----:B-1----:R-:W-:-:S05]  /*01c0*/  IADD3 R5, PT, PT, RZ, -R3, RZ ;  /* 0x80000003ff057210 */ /* 0x002fca0007ffe0ff */
[----:B------:R-:W-:-:S04]  /*01d0*/  IMAD R5, R5, R6, RZ ;  /* 0x0000000605057224 */ /* 0x000fc800078e02ff */
[----:B------:R-:W-:Y:S01]  /*01e0*/  IMAD.HI.U32 R3, R3, R5, R2 ;  /* 0x0000000503037227 */ /* 0x000fe200078e0002 */
[----:B------:R-:W-:Y:S02]  /*01f0*/  MOV R5, R7 ;  /* 0x0000000700057202 */ /* 0x000fe40000000f00 */
[----:B------:R-:W-:-:S03]  /*0200*/  LOP3.LUT R2, R0, R13, RZ, 0x3c, !PT ;  /* 0x0000000d00027212 */ /* 0x000fc600078e3cff */
[----:B------:R-:W-:Y:S01]  /*0210*/  IMAD.HI.U32 R11, R3, R5, RZ ;  /* 0x00000005030b7227 */ /* 0x000fe200078e00ff */
[----:B------:R-:W-:Y:S02]  /*0220*/  ISETP.GE.AND P1, PT, R2, RZ, PT ;  /* 0x000000ff0200720c */ /* 0x000fe40003f26270 */
[----:B------:R-:W-:Y:S02]  /*0230*/  LOP3.LUT R2, RZ, R10, RZ, 0x33, !PT ;  /* 0x0000000aff027212 */ /* 0x000fe400078e33ff */
[----:B------:R-:W-:Y:S02]  /*0240*/  IADD3 R3, PT, PT, -R11, RZ, RZ ;  /* 0x000000ff0b037210 */ /* 0x000fe40007ffe1ff */
[----:B------:R-:W-:-:S03]  /*0250*/  IADD3 R2, PT, PT, R2, UR6, RZ ;  /* 0x0000000602027c10 */ /* 0x000fc6000fffe0ff */
[----:B------:R-:W-:Y:S01]  /*0260*/  IMAD R3, R6, R3, R5 ;  /* 0x0000000306037224 */ /* 0x000fe200078e0205 */
[----:B------:R-:W-:-:S04]  /*0270*/  LEA.HI R12, R2, 0x1, RZ, 0x1b ;  /* 0x00000001020c7811 */ /* 0x000fc800078fd8ff */
[----:B------:R-:W-:Y:S02]  /*0280*/  ISETP.GT.U32.AND P2, PT, R6, R3, PT ;  /* 0x000000030600720c */ /* 0x000fe40003f44070 */
[----:B------:R-:W-:-:S11]  /*0290*/  LOP3.LUT R24, R12, 0xf, RZ, 0xc0, !PT ;  /* 0x0000000f0c187812 */ /* 0x000fd600078ec0ff */
[-C--:B------:R-:W-:Y:S02]  /*02a0*/  @!P2 IADD3 R3, PT, PT, R3, -R6.reuse, RZ ;  /* 0x800000060303a210 */ /* 0x080fe40007ffe0ff */
[----:B------:R-:W-:Y:S02]  /*02b0*/  @!P2 IADD3 R11, PT, PT, R11, 0x1, RZ ;  /* 0x000000010b0ba810 */ /* 0x000fe40007ffe0ff */
[----:B------:R-:W-:Y:S02]  /*02c0*/  ISETP.GE.U32.AND P0, PT, R3, R6, PT ;  /* 0x000000060300720c */ /* 0x000fe40003f06070 */
[----:B------:R-:W-:-:S11]  /*02d0*/  ISETP.NE.AND P2, PT, R13, RZ, PT ;  /* 0x000000ff0d00720c */ /* 0x000fd60003f45270 */
[----:B------:R-:W-:Y:S02]  /*02e0*/  @P0 IADD3 R11, PT, PT, R11, 0x1, RZ ;  /* 0x000000010b0b0810 */ /* 0x000fe40007ffe0ff */
[----:B------:R-:W-:Y:S02]  /*02f0*/  ISETP.NE.AND P0, PT, R24, RZ, PT ;  /* 0x000000ff1800720c */ /* 0x000fe40003f05270 */
[----:B------:R-:W-:Y:S02]  /*0300*/  @!P1 IADD3 R11, PT, PT, -R11, RZ, RZ ;  /* 0x000000ff0b0b9210 */ /* 0x000fe40007ffe1ff */
[----:B------:R-:W-:Y:S02]  /*0310*/  ISETP.GE.U32.AND P1, PT, R2, 0x1e0, PT ;  /* 0x000001e00200780c */ /* 0x000fe40003f26070 */
[----:B------:R-:W-:-:S04]  /*0320*/  @!P2 LOP3.LUT R11, RZ, R13, RZ, 0x33, !PT ;  /* 0x0000000dff0ba212 */ /* 0x000fc800078e33ff */
[----:B------:R-:W-:-:S05]  /*0330*/  IADD3 R2, PT, PT, -R11, RZ, RZ ;  /* 0x000000ff0b027210 */ /* 0x000fca0007ffe1ff */
[----:B------:R-:W-:Y:S02]  /*0340*/  IMAD R13, R13, R2, R0 ;  /* 0x000000020d0d7224 */ /* 0x000fe400078e0200 */
[----:B------:R-:W-:Y:S05]  /*0350*/  @!P1 BRA `(.L_x_51) ;  /* 0x0000000400109947 */ /* 0x000fea0003800000 */
[----:B------:R-:W0:Y:S01]  /*0360*/  LDC.64 R2, c[0x0][0x388] ;  /* 0x0000e200ff027b82 */ /* 0x000e220000000a00 */
[----:B------:R-:W-:Y:S01]  /*0370*/  LOP3.LUT R16, R12, 0xffffff0, RZ, 0xc0, !PT ;  /* 0x0ffffff00c107812 */ /* 0x000fe200078ec0ff */
[--C-:B------:R-:W-:Y:S01]  /*0380*/  IMAD R15, R11, UR6, R10.reuse ;  /* 0x000000060b0f7c24 */ /* 0x100fe2000f8e020a */
[----:B------:R-:W-:Y:S01]  /*0390*/  MOV R18, RZ ;  /* 0x000000ff00127202 */ /* 0x000fe20000000f00 */
[----:B------:R-:W-:Y:S01]  /*03a0*/  IMAD R17, R13, UR6, R10 ;  /* 0x000000060d117c24 */ /* 0x000fe2000f8e020a */
[----:B------:R-:W-:Y:S02]  /*03b0*/  MOV R14, R10 ;  /* 0x0000000a000e7202 */ /* 0x000fe40000000f00 */
[----:B------:R-:W-:Y:S01]  /*03c0*/  IADD3 R16, PT, PT, -R16, RZ, RZ ;  /* 0x000000ff10107210 */ /* 0x000fe20007ffe1ff */
[----:B------:R-:W1:Y:S01]  /*03d0*/  LDC.64 R4, c[0x0][0x390] ;  /* 0x0000e400ff047b82 */ /* 0x000e620000000a00 */
[----:B0-----:R-:W-:-:S04]  /*03e0*/  IADD3 R2, P1, PT, R2, 0x400, RZ ;  /* 0x0000040002027810 */ /* 0x001fc80007f3e0ff */
[----:B------:R-:W-:Y:S02]  /*03f0*/  IADD3.X R3, PT, PT, RZ, R3, RZ, P1, !PT ;  /* 0x00000003ff037210 */ /* 0x000fe40000ffe4ff */
[----:B-1----:R-:W-:-:S04]  /*0400*/  IADD3 R4, P2, PT, R4, 0x400, RZ ;  /* 0x0000040004047810 */ /* 0x002fc80007f5e0ff */
[----:B------:R-:W-:-:S09]  /*0410*/  IADD3.X R5, PT, PT, RZ, R5, RZ, P2, !PT ;  /* 0x00000005ff057210 */ /* 0x000fd200017fe4ff */
.L_x_52:
[----:B------:R-:W-:-:S04]  /*0420*/  IMAD.WIDE R6, R15, 0x4, R2 ;  /* 0x000000040f067825 */ /* 0x000fc800078e0202 */
[----:B------:R-:W-:Y:S01]  /*0430*/  IMAD.WIDE R8, R17, 0x4, R4 ;  /* 0x0000000411087825 */ /* 0x000fe200078e0204 */
[----:B------:R-:W2:Y:S04]  /*0440*/  LDG.E R21, desc[UR4][R6.64+-0x400] ;  /* 0xfffc000406157981 */ /* 0x000ea8000c1e1900 */
[----:B------:R-:W2:Y:S04]  /*0450*/  LDG.E R22, desc[UR4][R8.64+-0x400] ;  /* 0xfffc000408167981 */ /* 0x000ea8000c1e1900 */
[----:B------:R-:W3:Y:S04]  /*0460*/  LDG.E R23, desc[UR4][R6.64+-0x380] ;  /* 0xfffc800406177981 */ /* 0x000ee8000c1e1900 */
[----:B------:R-:W3:Y:S04]  /*0470*/  LDG.E R25, desc[UR4][R8.64+-0x380] ;  /* 0xfffc800408197981 */ /* 0x000ee8000c1e1900 */
[----:B------:R-:W4:Y:S04]  /*0480*/  LDG.E R19, desc[UR4][R6.64+-0x300] ;  /* 0xfffd000406137981 */ /* 0x000f28000c1e1900 */
[----:B------:R-:W4:Y:S04]  /*0490*/  LDG.E R20, desc[UR4][R8.64+-0x300] ;  /* 0xfffd000408147981 */ /* 0x000f28000c1e1900 */
[----:B------:R-:W5:Y:S04]  /*04a0*/  LDG.E R27, desc[UR4][R8.64+0x300] ;  /* 0x00030004081b7981 */ /* 0x000f68000c1e1900 */
[----:B------:R-:W5:Y:S01]  /*04b0*/  LDG.E R28, desc[UR4][R8.64+0x380] ;  /* 0x00038004081c7981 */ /* 0x000f62000c1e1900 */
[----:B--2---:R-:W-:-:S03]  /*04c0*/  FFMA R22, R21, R22, R18 ;  /* 0x0000001615167223 */ /* 0x004fc60000000012 */
[----:B------:R-:W2:Y:S04]  /*04d0*/  LDG.E R21, desc[UR4][R6.64+-0x280] ;  /* 0xfffd800406157981 */ /* 0x000ea8000c1e1900 */
[----:B------:R-:W2:Y:S01]  /*04e0*/  LDG.E R18, desc[UR4][R8.64+-0x280] ;  /* 0xfffd800408127981 */ /* 0x000ea2000c1e1900 */
[----:B---3--:R-:W-:-:S03]  /*04f0*/  FFMA R26, R23, R25, R22 ;  /* 0x00000019171a7223 */ /* 0x008fc60000000016 */
[----:B------:R-:W3:Y:S04]  /*0500*/  LDG.E R22, desc[UR4][R6.64+-0x200] ;  /* 0xfffe000406167981 */ /* 0x000ee8000c1e1900 */
[----:B------:R-:W3:Y:S01]  /*0510*/  LDG.E R23, desc[UR4][R8.64+-0x200] ;  /* 0xfffe000408177981 */ /* 0x000ee2000c1e1900 */
[----:B----4-:R-:W-:-:S03]  /*0520*/  FFMA R26, R19, R20, R26 ;  /* 0x00000014131a7223 */ /* 0x010fc6000000001a */
[----:B------:R-:W4:Y:S04]  /*0530*/  LDG.E R19, desc[UR4][R6.64+-0x180] ;  /* 0xfffe800406137981 */ /* 0x000f28000c1e1900 */
[----:B------:R-:W4:Y:S01]  /*0540*/  LDG.E R20, desc[UR4][R8.64+-0x180] ;  /* 0xfffe800408147981 */ /* 0x000f22000c1e1900 */
        /* <DEDUP_REMOVED lines=8> */
[----:B------:R-:W4:Y:S04]  /*05d0*/  LDG.E R20, desc[UR4][R8.64] ;  /* 0x0000000408147981 */ /* 0x000f28000c1e1900 */
        /* <DEDUP_REMOVED lines=15> */
[----:B------:R-:W3:Y:S04]  /*06d0*/  LDG.E R26, desc[UR4][R8.64+0x280] ;  /* 0x00028004081a7981 */ /* 0x000ee8000c1e1900 */
[----:B------:R-:W5:Y:S01]  /*06e0*/  LDG.E R22, desc[UR4][R6.64+0x300] ;  /* 0x0003000406167981 */ /* 0x000f62000c1e1900 */
[----:B------:R-:W-:Y:S01]  /*06f0*/  IADD3 R16, PT, PT, R16, 0x10, RZ ;  /* 0x0000001010107810 */ /* 0x000fe20007ffe0ff */
[----:B----4-:R-:W-:-:S03]  /*0700*/  FFMA R19, R18, R19, R29 ;  /* 0x0000001312137223 */ /* 0x010fc6000000001d */
[----:B------:R-:W-:Y:S02]  /*0710*/  ISETP.NE.AND P1, PT, R16, RZ, PT ;  /* 0x000000ff1000720c */ /* 0x000fe40003f25270 */
[----:B------:R-:W-:Y:S02]  /*0720*/  IADD3 R14, PT, PT, R14, 0x200, RZ ;  /* 0x000002000e0e7810 */ /* 0x000fe40007ffe0ff */
[----:B------:R-:W-:Y:S02]  /*0730*/  IADD3 R15, PT, PT, R15, 0x200, RZ ;  /* 0x000002000f0f7810 */ /* 0x000fe40007ffe0ff */
[----:B------:R-:W-:Y:S01]  /*0740*/  IADD3 R17, PT, PT, R17, 0x200, RZ ;  /* 0x0000020011117810 */ /* 0x000fe20007ffe0ff */
[----:B--2---:R-:W-:-:S04]  /*0750*/  FFMA R20, R20, R21, R19 ;  /* 0x0000001514147223 */ /* 0x004fc80000000013 */
[----:B---3--:R-:W-:-:S04]  /*0760*/  FFMA R23, R23, R26, R20 ;  /* 0x0000001a17177223 */ /* 0x008fc80000000014 */
[----:B-----5:R-:W-:-:S04]  /*0770*/  FFMA R22, R22, R27, R23 ;  /* 0x0000001b16167223 */ /* 0x020fc80000000017 */
[----:B------:R-:W-:Y:S01]  /*0780*/  FFMA R18, R25, R28, R22 ;  /* 0x0000001c19127223 */ /* 0x000fe20000000016 */
[----:B------:R-:W-:Y:S06]  /*0790*/  @P1 BRA `(.L_x_52) ;  /* 0xfffffffc00201947 */ /* 0x000fec000383ffff */
.L_x_51:
[----:B------:R-:W-:Y:S05]  /*07a0*/  BSYNC.RECONVERGENT B1 ;  /* 0x0000000000017941 */ /* 0x000fea0003800200 */
.L_x_50:
[----:B------:R-:W-:Y:S05]  /*07b0*/  @!P0 BRA `(.L_x_49) ;  /* 0x00000004003c8947 */ /* 0x000fea0003800000 */
[----:B------:R-:W-:Y:S01]  /*07c0*/  ISETP.GE.U32.AND P0, PT, R24, 0x8, PT ;  /* 0x000000081800780c */ /* 0x000fe20003f06070 */
[----:B------:R-:W-:Y:S01]  /*07d0*/  BSSY.RECONVERGENT B1, `(.L_x_53) ;  /* 0x0000023000017945 */ /* 0x000fe20003800200 */
[----:B------:R-:W-:-:S04]  /*07e0*/  LOP3.LUT R23, R12, 0x7, RZ, 0xc0, !PT ;  /* 0x000000070c177812 */ /* 0x000fc800078ec0ff */
[----:B------:R-:W-:-:S07]  /*07f0*/  ISETP.NE.AND P1, PT, R23, RZ, PT ;  /* 0x000000ff1700720c */ /* 0x000fce0003f25270 */
[----:B------:R-:W-:Y:S06]  /*0800*/  @!P0 BRA `(.L_x_54) ;  /* 0x00000000007c8947 */ /* 0x000fec0003800000 */
[----:B------:R-:W0:Y:S01]  /*0810*/  LDC.64 R2, c[0x0][0x388] ;  /* 0x0000e200ff027b82 */ /* 0x000e220000000a00 */
[--C-:B------:R-:W-:Y:S02]  /*0820*/  IMAD R7, R11, UR6, R14.reuse ;  /* 0x000000060b077c24 */ /* 0x100fe4000f8e020e */
[----:B------:R-:W-:-:S05]  /*0830*/  IMAD R9, R13, UR6, R14 ;  /* 0x000000060d097c24 */ /* 0x000fca000f8e020e */
[----:B------:R-:W1:Y:S01]  /*0840*/  LDC.64 R4, c[0x0][0x390] ;  /* 0x0000e400ff047b82 */ /* 0x000e620000000a00 */
[----:B0-----:R-:W-:-:S05]  /*0850*/  IMAD.WIDE R2, R7, 0x4, R2 ;  /* 0x0000000407027825 */ /* 0x001fca00078e0202 */
[----:B------:R-:W2:Y:S01]  /*0860*/  LDG.E R25, desc[UR4][R2.64] ;  /* 0x0000000402197981 */ /* 0x000ea2000c1e1900 */
[----:B-1----:R-:W-:-:S03]  /*0870*/  IMAD.WIDE R4, R9, 0x4, R4 ;  /* 0x0000000409047825 */ /* 0x002fc600078e0204 */
[----:B------:R-:W3:Y:S04]  /*0880*/  LDG.E R28, desc[UR4][R2.64+0x80] ;  /* 0x00008004021c7981 */ /* 0x000ee8000c1e1900 */
[----:B------:R-:W2:Y:S04]  /*0890*/  LDG.E R26, desc[UR4][R4.64] ;  /* 0x00000004041a7981 */ /* 0x000ea8000c1e1900 */
[----:B------:R-:W3:Y:S04]  /*08a0*/  LDG.E R27, desc[UR4][R4.64+0x80] ;  /* 0x00008004041b7981 */ /* 0x000ee8000c1e1900 */
[----:B------:R-:W4:Y:S04]  /*08b0*/  LDG.E R17, desc[UR4][R2.64+0x100] ;  /* 0x0001000402117981 */ /* 0x000f28000c1e1900 */
[----:B------:R-:W4:Y:S04]  /*08c0*/  LDG.E R22, desc[UR4][R4.64+0x100] ;  /* 0x0001000404167981 */ /* 0x000f28000c1e1900 */
[----:B------:R-:W5:Y:S04]  /*08d0*/  LDG.E R15, desc[UR4][R2.64+0x180] ;  /* 0x00018004020f7981 */ /* 0x000f68000c1e1900 */
        /* <DEDUP_REMOVED lines=8> */
[----:B------:R-:W5:Y:S01]  /*0960*/  LDG.E R24, desc[UR4][R4.64+0x380] ;  /* 0x0003800404187981 */ /* 0x000f62000c1e1900 */
[----:B------:R-:W-:Y:S01]  /*0970*/  IADD3 R14, PT, PT, R14, 0x100, RZ ;  /* 0x000001000e0e7810 */ /* 0x000fe20007ffe0ff */
[----:B--2---:R-:W-:-:S04]  /*0980*/  FFMA R25, R25, R26, R18 ;  /* 0x0000001a19197223 */ /* 0x004fc80000000012 */
[----:B---3--:R-:W-:-:S04]  /*0990*/  FFMA R28, R28, R27, R25 ;  /* 0x0000001b1c1c7223 */ /* 0x008fc80000000019 */
[----:B----4-:R-:W-:-:S04]  /*09a0*/  FFMA R22, R17, R22, R28 ;  /* 0x0000001611167223 */ /* 0x010fc8000000001c */
[----:B-----5:R-:W-:-:S04]  /*09b0*/  FFMA R20, R15, R20, R22 ;  /* 0x000000140f147223 */ /* 0x020fc80000000016 */
[----:B------:R-:W-:-:S04]  /*09c0*/  FFMA R16, R9, R16, R20 ;  /* 0x0000001009107223 */ /* 0x000fc80000000014 */
[----:B------:R-:W-:-:S04]  /*09d0*/  FFMA R7, R7, R8, R16 ;  /* 0x0000000807077223 */ /* 0x000fc80000000010 */
[----:B------:R-:W-:-:S04]  /*09e0*/  FFMA R6, R6, R21, R7 ;  /* 0x0000001506067223 */ /* 0x000fc80000000007 */
[----:B------:R-:W-:-:S07]  /*09f0*/  FFMA R18, R19, R24, R6 ;  /* 0x0000001813127223 */ /* 0x000fce0000000006 */
.L_x_54:
[----:B------:R-:W-:Y:S05]  /*0a00*/  BSYNC.RECONVERGENT B1 ;  /* 0x0000000000017941 */ /* 0x000fea0003800200 */
.L_x_53:
        /* <DEDUP_REMOVED lines=15> */
[----:B------:R-:W4:Y:S04]  /*0b00*/  LDG.E R9, desc[UR4][R2.64+0x80] ;  /* 0x0000800402097981 */ /* 0x000f28000c1e1900 */
[----:B------:R-:W4:Y:S04]  /*0b10*/  LDG.E R8, desc[UR4][R4.64+0x80] ;  /* 0x0000800404087981 */ /* 0x000f28000c1e1900 */
[----:B------:R-:W3:Y:S04]  /*0b20*/  LDG.E R16, desc[UR4][R4.64+0x100] ;  /* 0x0001000404107981 */ /* 0x000ee8000c1e1900 */
[----:B------:R-:W5:Y:S04]  /*0b30*/  LDG.E R17, desc[UR4][R2.64+0x180] ;  /* 0x0001800402117981 */ /* 0x000f68000c1e1900 */
[----:B------:R-:W5:Y:S01]  /*0b40*/  LDG.E R19, desc[UR4][R4.64+0x180] ;  /* 0x0001800404137981 */ /* 0x000f62000c1e1900 */
[----:B------:R-:W-:Y:S01]  /*0b50*/  IADD3 R14, PT, PT, R14, 0x80, RZ ;  /* 0x000000800e0e7810 */ /* 0x000fe20007ffe0ff */
[----:B--2---:R-:W-:-:S04]  /*0b60*/  FFMA R6, R7, R6, R18 ;  /* 0x0000000607067223 */ /* 0x004fc80000000012 */
[----:B----4-:R-:W-:-:S04]  /*0b70*/  FFMA R6, R9, R8, R6 ;  /* 0x0000000809067223 */ /* 0x010fc80000000006 */
[----:B---3--:R-:W-:-:S04]  /*0b80*/  FFMA R6, R15, R16, R6 ;  /* 0x000000100f067223 */ /* 0x008fc80000000006 */
[----:B-----5:R-:W-:-:S07]  /*0b90*/  FFMA R18, R17, R19, R6 ;  /* 0x0000001311127223 */ /* 0x020fce0000000006 */
.L_x_56:
[----:B------:R-:W-:Y:S05]  /*0ba0*/  BSYNC.RECONVERGENT B1 ;  /* 0x0000000000017941 */ /* 0x000fea0003800200 */
.L_x_55:
[----:B------:R-:W-:Y:S05]  /*0bb0*/  @!P1 BRA `(.L_x_49) ;  /* 0x00000000003c9947 */ /* 0x000fea0003800000 */
[----:B------:R-:W0:Y:S01]  /*0bc0*/  LDC.64 R2, c[0x0][0x390] ;  /* 0x0000e400ff027b82 */ /* 0x000e220000000a00 */
[--C-:B------:R-:W-:Y:S01]  /*0bd0*/  IMAD R13, R13, UR6, R14.reuse ;  /* 0x000000060d0d7c24 */ /* 0x100fe2000f8e020e */
[----:B------:R-:W-:Y:S01]  /*0be0*/  IADD3 R12, PT, PT, -R12, RZ, RZ ;  /* 0x000000ff0c0c7210 */ /* 0x000fe20007ffe1ff */
[----:B------:R-:W-:-:S05]  /*0bf0*/  IMAD R11, R11, UR6, R14 ;  /* 0x000000060b0b7c24 */ /* 0x000fca000f8e020e */
[----:B------:R-:W1:Y:S02]  /*0c00*/  LDC.64 R4, c[0x0][0x388] ;  /* 0x0000e200ff047b82 */ /* 0x000e640000000a00 */
.L_x_57:
[----:B0-----:R-:W-:-:S04]  /*0c10*/  IMAD.WIDE R6, R13, 0x4, R2 ;  /* 0x000000040d067825 */ /* 0x001fc800078e0202 */
[----:B-1----:R-:W-:Y:S02]  /*0c20*/  IMAD.WIDE R8, R11, 0x4, R4 ;  /* 0x000000040b087825 */ /* 0x002fe400078e0204 */
[----:B------:R-:W2:Y:S04]  /*0c30*/  LDG.E R6, desc[UR4][R6.64] ;  /* 0x0000000406067981 */ /* 0x000ea8000c1e1900 */
[----:B------:R-:W2:Y:S01]  /*0c40*/  LDG.E R9, desc[UR4][R8.64] ;  /* 0x0000000408097981 */ /* 0x000ea2000c1e1900 */
[----:B------:R-:W-:Y:S02]  /*0c50*/  IADD3 R12, PT, PT, R12, 0x1, RZ ;  /* 0x000000010c0c7810 */ /* 0x000fe40007ffe0ff */
[----:B------:R-:W-:Y:S02]  /*0c60*/  IADD3 R13, PT, PT, R13, 0x20, RZ ;  /* 0x000000200d0d7810 */ /* 0x000fe40007ffe0ff */
[----:B------:R-:W-:-:S02]  /*0c70*/  ISETP.NE.AND P0, PT, R12, RZ, PT ;  /* 0x000000ff0c00720c */ /* 0x000fc40003f05270 */
[----:B------:R-:W-:Y:S01]  /*0c80*/  IADD3 R11, PT, PT, R11, 0x20, RZ ;  /* 0x000000200b0b7810 */ /* 0x000fe20007ffe0ff */
[----:B--2---:R-:W-:-:S10]  /*0c90*/  FFMA R18, R9, R6, R18 ;  /* 0x0000000609127223 */ /* 0x004fd40000000012 */
[----:B------:R-:W-:Y:S05]  /*0ca0*/  @P0 BRA `(.L_x_57) ;  /* 0xfffffffc00d80947 */ /* 0x000fea000383ffff */
.L_x_49:
[----:B------:R-:W-:Y:S05]  /*0cb0*/  BSYNC.RECONVERGENT B0 ;  /* 0x0000000000007941 */ /* 0x000fea0003800200 */
.L_x_48:
[----:B------:R-:W0:Y:S01]  /*0cc0*/  SHFL.DOWN P0, R3, R18, 0x1, 0x1f ;  /* 0x08201f0012037f89 */ /* 0x000e220000000000 */
[----:B------:R-:W-:Y:S01]  /*0cd0*/  ISETP.NE.AND P1, PT, R10, RZ, PT ;  /* 0x000000ff0a00720c */ /* 0x000fe20003f25270 */
[----:B0-----:R-:W-:-:S05]  /*0ce0*/  @P0 FADD R3, R3, R18 ;  /* 0x0000001203030221 */ /* 0x001fca0000000000 */
[----:B------:R-:W0:Y:S02]  /*0cf0*/  SHFL.DOWN P0, R2, R3, 0x2, 0x1f ;  /* 0x08401f0003027f89 */ /* 0x000e240000000000 */
[----:B0-----:R-:W-:-:S05]  /*0d00*/  @P0 FADD R2, R3, R2 ;  /* 0x0000000203020221 */ /* 0x001fca0000000000 */
[----:B------:R-:W0:Y:S02]  /*0d10*/  SHFL.DOWN P0, R5, R2, 0x4, 0x1f ;  /* 0x08801f0002057f89 */ /* 0x000e240000000000 */
[----:B0-----:R-:W-:-:S05]  /*0d20*/  @P0 FADD R5, R2, R5 ;  /* 0x0000000502050221 */ /* 0x001fca0000000000 */
[----:B------:R-:W0:Y:S02]  /*0d30*/  SHFL.DOWN P0, R4, R5, 0x8, 0x1f ;  /* 0x09001f0005047f89 */ /* 0x000e240000000000 */
[----:B0-----:R-:W-:-:S05]  /*0d40*/  @P0 FADD R4, R5, R4 ;  /* 0x0000000405040221 */ /* 0x001fca0000000000 */
[----:B------:R0:W1:Y:S01]  /*0d50*/  SHFL.DOWN P0, R7, R4, 0x10, 0x1f ;  /* 0x0a001f0004077f89 */ /* 0x0000620000000000 */
[----:B------:R-:W-:Y:S05]  /*0d60*/  @P1 EXIT ;  /* 0x000000000000194d */ /* 0x000fea0003800000 */
[----:B------:R-:W2:Y:S01]  /*0d70*/  LDC.64 R2, c[0x0][0x380] ;  /* 0x0000e000ff027b82 */ /* 0x000ea20000000a00 */
[----:B------:R-:W3:Y:S01]  /*0d80*/  LDCU UR6, c[0x0][0x398] ;  /* 0x00007300ff0677ac */ /* 0x000ee20008000800 */
[----:B-1----:R-:W-:-:S04]  /*0d90*/  @P0 FADD R7, R4, R7 ;  /* 0x0000000704070221 */ /* 0x002fc80000000000 */
[----:B---3--:R-:W-:Y:S01]  /*0da0*/  FMUL R7, R7, UR6 ;  /* 0x0000000607077c20 */ /* 0x008fe20008400000 */
[----:B--2---:R-:W-:-:S05]  /*0db0*/  IMAD.WIDE R2, R0, 0x4, R2 ;  /* 0x0000000400027825 */ /* 0x004fca00078e0202 */
[----:B------:R-:W-:Y:S01]  /*0dc0*/  STG.E desc[UR4][R2.64], R7 ;  /* 0x0000000702007986 */ /* 0x000fe2000c101904 */
[----:B------:R-:W-:Y:S05]  /*0dd0*/  EXIT ;  /* 0x000000000000794d */ /* 0x000fea0003800000 */
.L_x_58:
        /* <DEDUP_REMOVED lines=10> */
.L_x_63:


//--------------------- .nv.shared.reserved.0     --------------------------
	.section	.nv.shared.reserved.0,"aw",@nobits
	.weak		__nv_reservedSMEM_offset_0_alias
	.size		__nv_reservedSMEM_offset_0_alias, 0, 64
	.other		__nv_reservedSMEM_offset_0_alias,@"STO_CUDA_RESERVED_SHARED STV_DEFAULT"
__nv_reservedSMEM_offset_0_alias:
	.zero		0
	.zero		64


//--------------------- .nv.global                --------------------------
	.section	.nv.global,"aw",@nobits
.nv.global:
	.type		_ZN34_INTERNAL_7f7ef238_4_k_cu_015c5c5a6thrust24THRUST_300001_SM_1000_NS12placeholders2_5E,@object
	.size		_ZN34_INTERNAL_7f7ef238_4_k_cu_015c5c5a6thrust24THRUST_300001_SM_1000_NS12placeholders2_5E,(_ZN34_INTERNAL_7f7ef238_4_k_cu_015c5c5a4cuda3std3__45__cpo6cbeginE - _ZN34_INTERNAL_7f7ef238_4_k_cu_015c5c5a6thrust24THRUST_300001_SM_1000_NS12placeholders2_5E)
_ZN34_INTERNAL_7f7ef238_4_k_cu_015c5c5a6thrust24THRUST_300001_SM_1000_NS12placeholders2_5E:
	.zero		1
	.type		_ZN34_INTERNAL_7f7ef238_4_k_cu_015c5c5a4cuda3std3__45__cpo6cbeginE,@object
	.size		_ZN34_INTERNAL_7f7ef238_4_k_cu_015c5c5a4cuda3std3__45__cpo6cbeginE,(_ZN34_INTERNAL_7f7ef238_4_k_cu_015c5c5a4cuda3std6ranges3__45__cpo6cbeginE - _ZN34_INTERNAL_7f7ef238_4_k_cu_015c5c5a4cuda3std3__45__cpo6cbeginE)
_ZN34_INTERNAL_7f7ef238_4_k_cu_015c5c5a4cuda3std3__45__cpo6cbeginE:
	.zero		1
	.type		_ZN34_INTERNAL_7f7ef238_4_k_cu_015c5c5a4cuda3std6ranges3__45__cpo6cbeginE,@object
	.size		_ZN34_INTERNAL_7f7ef238_4_k_cu_015c5c5a4cuda3std6ranges3__45__cpo6cbeginE,(_ZN34_INTERNAL_7f7ef238_4_k_cu_015c5c5a4cuda3std3__48in_placeE - _ZN34_INTERNAL_7f7ef238_4_k_cu_015c5c5a4cuda3std6ranges3__45__cpo6cbeginE)
_ZN34_INTERNAL_7f7ef238_4_k_cu_015c5c5a4cuda3std6ranges3__45__cpo6cbeginE:
	.zero		1
	.type		_ZN34_INTERNAL_7f7ef238_4_k_cu_015c5c5a4cuda3std3__48in_placeE,@object
	.size		_ZN34_INTERNAL_7f7ef238_4_k_cu_015c5c5a4cuda3std3__48in_placeE,(_ZN34_INTERNAL_7f7ef238_4_k_cu_015c5c5a4cuda3std6ranges3__45__cpo4sizeE - _ZN34_INTERNAL_7f7ef238_4_k_cu_015c5c5a4cuda3std3__48in_placeE)
_ZN34_INTERNAL_7f7ef238_4_k_cu_015c5c5a4cuda3std3__48in_placeE:
	.zero		1
	.type		_ZN34_INTERNAL_7f7ef238_4_k_cu_015c5c5a4cuda3std6ranges3__45__cpo4sizeE,@object
	.size		_ZN34_INTERNAL_7f7ef238_4_k_cu_015c5c5a4cuda3std6ranges3__45__cpo4sizeE,(_ZN34_INTERNAL_7f7ef238_4_k_cu_015c5c5a6thrust24THRUST_300001_SM_1000_NS12placeholders2_9E - _ZN34_INTERNAL_7f7ef238_4_k_cu_015c5c5a4cuda3std6ranges3__45__cpo4sizeE)
_ZN34_INTERNAL_7f7ef238_4_k_cu_015c5c5a4cuda3std6ranges3__45__cpo4sizeE:
	.zero		1
	.type		_ZN34_INTERNAL_7f7ef238_4_k_cu_015c5c5a6thrust24THRUST_300001_SM_1000_NS12placeholders2_9E,@object
	.size		_ZN34_INTERNAL_7f7ef238_4_k_cu_015c5c5a6thrust24THRUST_300001_SM_1000_NS12placeholders2_9E,(_ZN34_INTERNAL_7f7ef238_4_k_cu_015c5c5a4cuda3std3__45__cpo7crbeginE - _ZN34_INTERNAL_7f7ef238_4_k_cu_015c5c5a6thrust24THRUST_300001_SM_1000_NS12placeholders2_9E)
_ZN34_INTERNAL_7f7ef238_4_k_cu_015c5c5a6thrust24THRUST_300001_SM_1000_NS12placeholders2_9E:
	.zero		1
	.type		_ZN34_INTERNAL_7f7ef238_4_k_cu_015c5c5a4cuda3std3__45__cpo7crbeginE,@object
	.size		_ZN34_INTERNAL_7f7ef238_4_k_cu_015c5c5a4cuda3std3__45__cpo7crbeginE,(_ZN34_INTERNAL_7f7ef238_4_k_cu_015c5c5a4cuda3std6ranges3__45__cpo4nextE - _ZN34_INTERNAL_7f7ef238_4_k_cu_015c5c5a4cuda3std3__45__cpo7crbeginE)
_ZN34_INTERNAL_7f7ef238_4_k_cu_015c5c5a4cuda3std3__45__cpo7crbeginE:
	.zero		1
	.type		_ZN34_INTERNAL_7f7ef238_4_k_cu_015c5c5a4cuda3std6ranges3__45__cpo4nextE,@object
	.size		_ZN34_INTERNAL_7f7ef238_4_k_cu_015c5c5a4cuda3std6ranges3__45__cpo4nextE,(_ZN34_INTERNAL_7f7ef238_4_k_cu_015c5c5a4cuda3std6ranges3__45__cpo4swapE - _ZN34_INTERNAL_7f7ef238_4_k_cu_015c5c5a4cuda3std6ranges3__45__cpo4nextE)
_ZN34_INTERNAL_7f7ef238_4_k_cu_015c5c5a4cuda3std6ranges3__45__cpo4nextE:
	.zero		1
	.type		_ZN34_INTERNAL_7f7ef238_4_k_cu_015c5c5a4cuda3std6ranges3__45__cpo4swapE,@object
	.size		_ZN34_INTERNAL_7f7ef238_4_k_cu_015c5c5a4cuda3std6ranges3__45__cpo4swapE,(_ZN34_INTERNAL_7f7ef238_4_k_cu_015c5c5a6thrust24THRUST_300001_SM_1000_NS12placeholders2_1E - _ZN34_INTERNAL_7f7ef238_4_k_cu_015c5c5a4cuda3std6ranges3__45__cpo4swapE)
_ZN34_INTERNAL_7f7ef238_4_k_cu_015c5c5a4cuda3std6ranges3__45__cpo4swapE:
	.zero		1
	.type		_ZN34_INTERNAL_7f7ef238_4_k_cu_015c5c5a6thrust24THRUST_300001_SM_1000_NS12placeholders2_1E,@object
	.size		_ZN34_INTERNAL_7f7ef238_4_k_cu_015c5c5a6thrust24THRUST_300001_SM_1000_NS12placeholders2_1E,(_ZN34_INTERNAL_7f7ef238_4_k_cu_015c5c5a6thrust24THRUST_300001_SM_1000_NS12placeholders2_3E - _ZN34_INTERNAL_7f7ef238_4_k_cu_015c5c5a6thrust24THRUST_300001_SM_1000_NS12placeholders2_1E)
_ZN34_INTERNAL_7f7ef238_4_k_cu_015c5c5a6thrust24THRUST_300001_SM_1000_NS12placeholders2_1E:
	.zero		1
	.type		_ZN34_INTERNAL_7f7ef238_4_k_cu_015c5c5a6thrust24THRUST_300001_SM_1000_NS12placeholders2_3E,@object
	.size		_ZN34_INTERNAL_7f7ef238_4_k_cu_015c5c5a6thrust24THRUST_300001_SM_1000_NS12placeholders2_3E,(_ZN34_INTERNAL_7f7ef238_4_k_cu_015c5c5a4cuda3std3__45__cpo5beginE - _ZN34_INTERNAL_7f7ef238_4_k_cu_015c5c5a6thrust24THRUST_300001_SM_1000_NS12placeholders2_3E)
_ZN34_INTERNAL_7f7ef238_4_k_cu_015c5c5a6thrust24THRUST_300001_SM_1000_NS12placeholders2_3E:
	.zero		1
	.type		_ZN34_INTERNAL_7f7ef238_4_k_cu_015c5c5a4cuda3std3__45__cpo5beginE,@object
	.size		_ZN34_INTERNAL_7f7ef238_4_k_cu_015c5c5a4cuda3std3__45__cpo5beginE,(_ZN34_INTERNAL_7f7ef238_4_k_cu_015c5c5a4cuda3std6ranges3__45__cpo5beginE - _ZN34_INTERNAL_7f7ef238_4_k_cu_015c5c5a4cuda3std3__45__cpo5beginE)
_ZN34_INTERNAL_7f7ef238_4_k_cu_015c5c5a4cuda3std3__45__cpo5beginE:
	.zero		1
	.type		_ZN34_INTERNAL_7f7ef238_4_k_cu_015c5c5a4cuda3std6ranges3__45__cpo5beginE,@object
	.size		_ZN34_INTERNAL_7f7ef238_4_k_cu_015c5c5a4cuda3std6ranges3__45__cpo5beginE,(_ZN34_INTERNAL_7f7ef238_4_k_cu_015c5c5a4cuda3std3__436_GLOBAL__N__7f7ef238_4_k_cu_015c5c5a6ignoreE - _ZN34_INTERNAL_7f7ef238_4_k_cu_015c5c5a4cuda3std6ranges3__45__cpo5beginE)
_ZN34_INTERNAL_7f7ef238_4_k_cu_015c5c5a4cuda3std6ranges3__45__cpo5beginE:
	.zero		1
	.type		_ZN34_INTERNAL_7f7ef238_4_k_cu_015c5c5a4cuda3std3__436_GLOBAL__N__7f7ef238_4_k_cu_015c5c5a6ignoreE,@object
	.size		_ZN34_INTERNAL_7f7ef238_4_k_cu_015c5c5a4cuda3std3__436_GLOBAL__N__7f7ef238_4_k_cu_015c5c5a6ignoreE,(_ZN34_INTERNAL_7f7ef238_4_k_cu_015c5c5a4cuda3std6ranges3__45__cpo4dataE - _ZN34_INTERNAL_7f7ef238_4_k_cu_015c5c5a4cuda3std3__436_GLOBAL__N__7f7ef238_4_k_cu_015c5c5a6ignoreE)
_ZN34_INTERNAL_7f7ef238_4_k_cu_015c5c5a4cuda3std3__436_GLOBAL__N__7f7ef238_4_k_cu_015c5c5a6ignoreE:
	.zero		1
	.type		_ZN34_INTERNAL_7f7ef238_4_k_cu_015c5c5a4cuda3std6ranges3__45__cpo4dataE,@object
	.size		_ZN34_INTERNAL_7f7ef238_4_k_cu_015c5c5a4cuda3std6ranges3__45__cpo4dataE,(_ZN34_INTERNAL_7f7ef238_4_k_cu_015c5c5a6thrust24THRUST_300001_SM_1000_NS12placeholders2_7E - _ZN34_INTERNAL_7f7ef238_4_k_cu_015c5c5a4cuda3std6ranges3__45__cpo4dataE)
_ZN34_INTERNAL_7f7ef238_4_k_cu_015c5c5a4cuda3std6ranges3__45__cpo4dataE:
	.zero		1
	.type		_ZN34_INTERNAL_7f7ef238_4_k_cu_015c5c5a6thrust24THRUST_300001_SM_1000_NS12placeholders2_7E,@object
	.size		_ZN34_INTERNAL_7f7ef238_4_k_cu_015c5c5a6thrust24THRUST_300001_SM_1000_NS12placeholders2_7E,(_ZN34_INTERNAL_7f7ef238_4_k_cu_015c5c5a4cuda3std3__45__cpo6rbeginE - _ZN34_INTERNAL_7f7ef238_4_k_cu_015c5c5a6thrust24THRUST_300001_SM_1000_NS12placeholders2_7E)
_ZN34_INTERNAL_7f7ef238_4_k_cu_015c5c5a6thrust24THRUST_300001_SM_1000_NS12placeholders2_7E:
	.zero		1
	.type		_ZN34_INTERNAL_7f7ef238_4_k_cu_015c5c5a4cuda3std3__45__cpo6rbeginE,@object
	.size		_ZN34_INTERNAL_7f7ef238_4_k_cu_015c5c5a4cuda3std3__45__cpo6rbeginE,(_ZN34_INTERNAL_7f7ef238_4_k_cu_015c5c5a4cuda3std6ranges3__45__cpo7advanceE - _ZN34_INTERNAL_7f7ef238_4_k_cu_015c5c5a4cuda3std3__45__cpo6rbeginE)
_ZN34_INTERNAL_7f7ef238_4_k_cu_015c5c5a4cuda3std3__45__cpo6rbeginE:
	.zero		1
	.type		_ZN34_INTERNAL_7f7ef238_4_k_cu_015c5c5a4cuda3std6ranges3__45__cpo7advanceE,@object
	.size		_ZN34_INTERNAL_7f7ef238_4_k_cu_015c5c5a4cuda3std6ranges3__45__cpo7advanceE,(_ZN34_INTERNAL_7f7ef238_4_k_cu_015c5c5a4cuda3std3__47nulloptE - _ZN34_INTERNAL_7f7ef238_4_k_cu_015c5c5a4cuda3std6ranges3__45__cpo7advanceE)
_ZN34_INTERNAL_7f7ef238_4_k_cu_015c5c5a4cuda3std6ranges3__45__cpo7advanceE:
	.zero		1
	.type		_ZN34_INTERNAL_7f7ef238_4_k_cu_015c5c5a4cuda3std3__47nulloptE,@object
	.size		_ZN34_INTERNAL_7f7ef238_4_k_cu_015c5c5a4cuda3std3__47nulloptE,(_ZN34_INTERNAL_7f7ef238_4_k_cu_015c5c5a4cuda3std6ranges3__45__cpo8distanceE - _ZN34_INTERNAL_7f7ef238_4_k_cu_015c5c5a4cuda3std3__47nulloptE)
_ZN34_INTERNAL_7f7ef238_4_k_cu_015c5c5a4cuda3std3__47nulloptE:
	.zero		1
	.type		_ZN34_INTERNAL_7f7ef238_4_k_cu_015c5c5a4cuda3std6ranges3__45__cpo8distanceE,@object
	.size		_ZN34_INTERNAL_7f7ef238_4_k_cu_015c5c5a4cuda3std6ranges3__45__cpo8distanceE,(_ZN34_INTERNAL_7f7ef238_4_k_cu_015c5c5a6thrust24THRUST_300001_SM_1000_NS12placeholders2_6E - _ZN34_INTERNAL_7f7ef238_4_k_cu_015c5c5a4cuda3std6ranges3__45__cpo8distanceE)
_ZN34_INTERNAL_7f7ef238_4_k_cu_015c5c5a4cuda3std6ranges3__45__cpo8distanceE:
	.zero		1
	.type		_ZN34_INTERNAL_7f7ef238_4_k_cu_015c5c5a6thrust24THRUST_300001_SM_1000_NS12placeholders2_6E,@object
	.size		_ZN34_INTERNAL_7f7ef238_4_k_cu_015c5c5a6thrust24THRUST_300001_SM_1000_NS12placeholders2_6E,(_ZN34_INTERNAL_7f7ef238_4_k_cu_015c5c5a4cuda3std3__45__cpo4cendE - _ZN34_INTERNAL_7f7ef238_4_k_cu_015c5c5a6thrust24THRUST_300001_SM_1000_NS12placeholders2_6E)
_ZN34_INTERNAL_7f7ef238_4_k_cu_015c5c5a6thrust24THRUST_300001_SM_1000_NS12placeholders2_6E:
	.zero		1
	.type		_ZN34_INTERNAL_7f7ef238_4_k_cu_015c5c5a4cuda3std3__45__cpo4cendE,@object
	.size		_ZN34_INTERNAL_7f7ef238_4_k_cu_015c5c5a4cuda3std3__45__cpo4cendE,(_ZN34_INTERNAL_7f7ef238_4_k_cu_015c5c5a4cuda3std6ranges3__45__cpo4cendE - _ZN34_INTERNAL_7f7ef238_4_k_cu_015c5c5a4cuda3std3__45__cpo4cendE)
_ZN34_INTERNAL_7f7ef238_4_k_cu_015c5c5a4cuda3std3__45__cpo4cendE:
	.zero		1
	.type		_ZN34_INTERNAL_7f7ef238_4_k_cu_015c5c5a4cuda3std6ranges3__45__cpo4cendE,@object
	.size		_ZN34_INTERNAL_7f7ef238_4_k_cu_015c5c5a4cuda3std6ranges3__45__cpo4cendE,(_ZN34_INTERNAL_7f7ef238_4_k_cu_015c5c5a4cuda3std3__420unreachable_sentinelE - _ZN34_INTERNAL_7f7ef238_4_k_cu_015c5c5a4cuda3std6ranges3__45__cpo4cendE)
_ZN34_INTERNAL_7f7ef238_4_k_cu_015c5c5a4cuda3std6ranges3__45__cpo4cendE:
	.zero		1
	.type		_ZN34_INTERNAL_7f7ef238_4_k_cu_015c5c5a4cuda3std3__420unreachable_sentinelE,@object
	.size		_ZN34_INTERNAL_7f7ef238_4_k_cu_015c5c5a4cuda3std3__420unreachable_sentinelE,(_ZN34_INTERNAL_7f7ef238_4_k_cu_015c5c5a4cuda3std6ranges3__45__cpo5ssizeE - _ZN34_INTERNAL_7f7ef238_4_k_cu_015c5c5a4cuda3std3__420unreachable_sentinelE)
_ZN34_INTERNAL_7f7ef238_4_k_cu_015c5c5a4cuda3std3__420unreachable_sentinelE:
	.zero		1
	.type		_ZN34_INTERNAL_7f7ef238_4_k_cu_015c5c5a4cuda3std6ranges3__45__cpo5ssizeE,@object
	.size		_ZN34_INTERNAL_7f7ef238_4_k_cu_015c5c5a4cuda3std6ranges3__45__cpo5ssizeE,(_ZN34_INTERNAL_7f7ef238_4_k_cu_015c5c5a6thrust24THRUST_300001_SM_1000_NS12placeholders3_10E - _ZN34_INTERNAL_7f7ef238_4_k_cu_015c5c5a4cuda3std6ranges3__45__cpo5ssizeE)
_ZN34_INTERNAL_7f7ef238_4_k_cu_015c5c5a4cuda3std6ranges3__45__cpo5ssizeE:
	.zero		1
	.type		_ZN34_INTERNAL_7f7ef238_4_k_cu_015c5c5a6thrust24THRUST_300001_SM_1000_NS12placeholders3_10E,@object
	.size		_ZN34_INTERNAL_7f7ef238_4_k_cu_015c5c5a6thrust24THRUST_300001_SM_1000_NS12placeholders3_10E,(_ZN34_INTERNAL_7f7ef238_4_k_cu_015c5c5a4cuda3std3__45__cpo5crendE - _ZN34_INTERNAL_7f7ef238_4_k_cu_015c5c5a6thrust24THRUST_300001_SM_1000_NS12placeholders3_10E)
_ZN34_INTERNAL_7f7ef238_4_k_cu_015c5c5a6thrust24THRUST_300001_SM_1000_NS12placeholders3_10E:
	.zero		1
	.type		_ZN34_INTERNAL_7f7ef238_4_k_cu_015c5c5a4cuda3std3__45__cpo5crendE,@object
	.size		_ZN34_INTERNAL_7f7ef238_4_k_cu_015c5c5a4cuda3std3__45__cpo5crendE,(_ZN34_INTERNAL_7f7ef238_4_k_cu_015c5c5a4cuda3std6ranges3__45__cpo4prevE - _ZN34_INTERNAL_7f7ef238_4_k_cu_015c5c5a4cuda3std3__45__cpo5crendE)
_ZN34_INTERNAL_7f7ef238_4_k_cu_015c5c5a4cuda3std3__45__cpo5crendE:
	.zero		1
	.type		_ZN34_INTERNAL_7f7ef238_4_k_cu_015c5c5a4cuda3std6ranges3__45__cpo4prevE,@object
	.size		_ZN34_INTERNAL_7f7ef238_4_k_cu_015c5c5a4cuda3std6ranges3__45__cpo4prevE,(_ZN34_INTERNAL_7f7ef238_4_k_cu_015c5c5a4cuda3std6ranges3__45__cpo9iter_moveE - _ZN34_INTERNAL_7f7ef238_4_k_cu_015c5c5a4cuda3std6ranges3__45__cpo4prevE)
_ZN34_INTERNAL_7f7ef238_4_k_cu_015c5c5a4cuda3std6ranges3__45__cpo4prevE:
	.zero		1
	.type		_ZN34_INTERNAL_7f7ef238_4_k_cu_015c5c5a4cuda3std6ranges3__45__cpo9iter_moveE,@object
	.size		_ZN34_INTERNAL_7f7ef238_4_k_cu_015c5c5a4cuda3std6ranges3__45__cpo9iter_moveE,(_ZN34_INTERNAL_7f7ef238_4_k_cu_015c5c5a6thrust24THRUST_300001_SM_1000_NS12placeholders2_2E - _ZN34_INTERNAL_7f7ef238_4_k_cu_015c5c5a4cuda3std6ranges3__45__cpo9iter_moveE)
_ZN34_INTERNAL_7f7ef238_4_k_cu_015c5c5a4cuda3std6ranges3__45__cpo9iter_moveE:
	.zero		1
	.type		_ZN34_INTERNAL_7f7ef238_4_k_cu_015c5c5a6thrust24THRUST_300001_SM_1000_NS12placeholders2_2E,@object
	.size		_ZN34_INTERNAL_7f7ef238_4_k_cu_015c5c5a6thrust24THRUST_300001_SM_1000_NS12placeholders2_2E,(_ZN34_INTERNAL_7f7ef238_4_k_cu_015c5c5a6thrust24THRUST_300001_SM_1000_NS12placeholders2_4E - _ZN34_INTERNAL_7f7ef238_4_k_cu_015c5c5a6thrust24THRUST_300001_SM_1000_NS12placeholders2_2E)
_ZN34_INTERNAL_7f7ef238_4_k_cu_015c5c5a6thrust24THRUST_300001_SM_1000_NS12placeholders2_2E:
	.zero		1
	.type		_ZN34_INTERNAL_7f7ef238_4_k_cu_015c5c5a6thrust24THRUST_300001_SM_1000_NS12placeholders2_4E,@object
	.size		_ZN34_INTERNAL_7f7ef238_4_k_cu_015c5c5a6thrust24THRUST_300001_SM_1000_NS12placeholders2_4E,(_ZN34_INTERNAL_7f7ef238_4_k_cu_015c5c5a4cuda3std3__45__cpo3endE - _ZN34_INTERNAL_7f7ef238_4_k_cu_015c5c5a6thrust24THRUST_300001_SM_1000_NS12placeholders2_4E)
_ZN34_INTERNAL_7f7ef238_4_k_cu_015c5c5a6thrust24THRUST_300001_SM_1000_NS12placeholders2_4E:
	.zero		1
	.type		_ZN34_INTERNAL_7f7ef238_4_k_cu_015c5c5a4cuda3std3__45__cpo3endE,@object
	.size		_ZN34_INTERNAL_7f7ef238_4_k_cu_015c5c5a4cuda3std3__45__cpo3endE,(_ZN34_INTERNAL_7f7ef238_4_k_cu_015c5c5a4cuda3std6ranges3__45__cpo3endE - _ZN34_INTERNAL_7f7ef238_4_k_cu_015c5c5a4cuda3std3__45__cpo3endE)
_ZN34_INTERNAL_7f7ef238_4_k_cu_015c5c5a4cuda3std3__45__cpo3endE:
	.zero		1
	.type		_ZN34_INTERNAL_7f7ef238_4_k_cu_015c5c5a4cuda3std6ranges3__45__cpo3endE,@object
	.size		_ZN34_INTERNAL_7f7ef238_4_k_cu_015c5c5a4cuda3std6ranges3__45__cpo3endE,(_ZN34_INTERNAL_7f7ef238_4_k_cu_015c5c5a4cuda3std3__419piecewise_constructE - _ZN34_INTERNAL_7f7ef238_4_k_cu_015c5c5a4cuda3std6ranges3__45__cpo3endE)
_ZN34_INTERNAL_7f7ef238_4_k_cu_015c5c5a4cuda3std6ranges3__45__cpo3endE:
	.zero		1
	.type		_ZN34_INTERNAL_7f7ef238_4_k_cu_015c5c5a4cuda3std3__419piecewise_constructE,@object
	.size		_ZN34_INTERNAL_7f7ef238_4_k_cu_015c5c5a4cuda3std3__419piecewise_constructE,(_ZN34_INTERNAL_7f7ef238_4_k_cu_015c5c5a4cuda3std6ranges3__45__cpo5cdataE - _ZN34_INTERNAL_7f7ef238_4_k_cu_015c5c5a4cuda3std3__419piecewise_constructE)
_ZN34_INTERNAL_7f7ef238_4_k_cu_015c5c5a4cuda3std3__419piecewise_constructE:
	.zero		1
	.type		_ZN34_INTERNAL_7f7ef238_4_k_cu_015c5c5a4cuda3std6ranges3__45__cpo5cdataE,@object
	.size		_ZN34_INTERNAL_7f7ef238_4_k_cu_015c5c5a4cuda3std6ranges3__45__cpo5cdataE,(_ZN34_INTERNAL_7f7ef238_4_k_cu_015c5c5a6thrust24THRUST_300001_SM_1000_NS12placeholders2_8E - _ZN34_INTERNAL_7f7ef238_4_k_cu_015c5c5a4cuda3std6ranges3__45__cpo5cdataE)
_ZN34_INTERNAL_7f7ef238_4_k_cu_015c5c5a4cuda3std6ranges3__45__cpo5cdataE:
	.zero		1
	.type		_ZN34_INTERNAL_7f7ef238_4_k_cu_015c5c5a6thrust24THRUST_300001_SM_1000_NS12placeholders2_8E,@object
	.size		_ZN34_INTERNAL_7f7ef238_4_k_cu_015c5c5a6thrust24THRUST_300001_SM_1000_NS12placeholders2_8E,(_ZN34_INTERNAL_7f7ef238_4_k_cu_015c5c5a4cuda3std3__45__cpo4rendE - _ZN34_INTERNAL_7f7ef238_4_k_cu_015c5c5a6thrust24THRUST_300001_SM_1000_NS12placeholders2_8E)
_ZN34_INTERNAL_7f7ef238_4_k_cu_015c5c5a6thrust24THRUST_300001_SM_1000_NS12placeholders2_8E:
	.zero		1
	.type		_ZN34_INTERNAL_7f7ef238_4_k_cu_015c5c5a4cuda3std3__45__cpo4rendE,@object
	.size		_ZN34_INTERNAL_7f7ef238_4_k_cu_015c5c5a4cuda3std3__45__cpo4rendE,(_ZN34_INTERNAL_7f7ef238_4_k_cu_015c5c5a4cuda3std6ranges3__45__cpo9iter_swapE - _ZN34_INTERNAL_7f7ef238_4_k_cu_015c5c5a4cuda3std3__45__cpo4rendE)
_ZN34_INTERNAL_7f7ef238_4_k_cu_015c5c5a4cuda3std3__45__cpo4rendE:
	.zero		1
	.type		_ZN34_INTERNAL_7f7ef238_4_k_cu_015c5c5a4cuda3std6ranges3__45__cpo9iter_swapE,@object
	.size		_ZN34_INTERNAL_7f7ef238_4_k_cu_015c5c5a4cuda3std6ranges3__45__cpo9iter_swapE,(_ZN34_INTERNAL_7f7ef238_4_k_cu_015c5c5a4cuda3std3__48unexpectE - _ZN34_INTERNAL_7f7ef238_4_k_cu_015c5c5a4cuda3std6ranges3__45__cpo9iter_swapE)
_ZN34_INTERNAL_7f7ef238_4_k_cu_015c5c5a4cuda3std6ranges3__45__cpo9iter_swapE:
	.zero		1
	.type		_ZN34_INTERNAL_7f7ef238_4_k_cu_015c5c5a4cuda3std3__48unexpectE,@object
	.size		_ZN34_INTERNAL_7f7ef238_4_k_cu_015c5c5a4cuda3std3__48unexpectE,(_ZN34_INTERNAL_7f7ef238_4_k_cu_015c5c5a6thrust24THRUST_300001_SM_1000_NS6system6detail10sequential3seqE - _ZN34_INTERNAL_7f7ef238_4_k_cu_015c5c5a4cuda3std3__48unexpectE)
_ZN34_INTERNAL_7f7ef238_4_k_cu_015c5c5a4cuda3std3__48unexpectE:
	.zero		1
	.type		_ZN34_INTERNAL_7f7ef238_4_k_cu_015c5c5a6thrust24THRUST_300001_SM_1000_NS6system6detail10sequential3seqE,@object
	.size		_ZN34_INTERNAL_7f7ef238_4_k_cu_015c5c5a6thrust24THRUST_300001_SM_1000_NS6system6detail10sequential3seqE,(.L_29 - _ZN34_INTERNAL_7f7ef238_4_k_cu_015c5c5a6thrust24THRUST_300001_SM_1000_NS6system6detail10sequential3seqE)
_ZN34_INTERNAL_7f7ef238_4_k_cu_015c5c5a6thrust24THRUST_300001_SM_1000_NS6system6detail10sequential3seqE:
	.zero		1
.L_29:


//--------------------- .nv.shared._Z13SoftMaxKernelPfi --------------------------
	.section	.nv.shared._Z13SoftMaxKernelPfi,"aw",@nobits
	.sectionflags	@""
	.align	4
.nv.shared._Z13SoftMaxKernelPfi:
	.zero		2056


//--------------------- .nv.constant0._ZN3cub18CUB_300001_SM_10006detail11EmptyKernelIvEEvv --------------------------
	.section	.nv.constant0._ZN3cub18CUB_300001_SM_10006detail11EmptyKernelIvEEvv,"a",@progbits
	.sectionflags	@""
	.align	4
.nv.constant0._ZN3cub18CUB_300001_SM_10006detail11EmptyKernelIvEEvv:
	.zero		896


//--------------------- .nv.constant0._Z13SoftMaxKernelPfi --------------------------
	.section	.nv.constant0._Z13SoftMaxKernelPfi,"a",@progbits
	.sectionflags	@""
	.align	4
.nv.constant0._Z13SoftMaxKernelPfi:
	.zero		908


//--------------------- .nv.constant0._Z13MulAttVKernelPfPKfS1_ii --------------------------
	.section	.nv.constant0._Z13MulAttVKernelPfPKfS1_ii,"a",@progbits
	.sectionflags	@""
	.align	4
.nv.constant0._Z13MulAttVKernelPfPKfS1_ii:
	.zero		928


//--------------------- .nv.constant0._Z20QKDotAndScalarKernelPfPKfS1_fii --------------------------
	.section	.nv.constant0._Z20QKDotAndScalarKernelPfPKfS1_fii,"a",@progbits
	.sectionflags	@""
	.align	4
.nv.constant0._Z20QKDotAndScalarKernelPfPKfS1_fii:
	.zero		932


//--------------------- SYMBOLS --------------------------

	.type		.nv.reservedSmem.offset0,@object
	.size		.nv.reservedSmem.offset0,0x4
	.type		.nv.reservedSmem.cap,@object
	.size		.nv.reservedSmem.cap,0x4
